//
// Generated by NVIDIA NVVM Compiler
//
// Compiler Build ID: CL-36424714
// Cuda compilation tools, release 13.0, V13.0.88
// Based on NVVM 20.0.0
//

.version 9.0
.target sm_100
.address_size 64

	// .globl	_Z21max_pooling_2d_tilingPKfPfiiiiiiiii
.extern .shared .align 16 .b8 sdata[];

.visible .entry _Z21max_pooling_2d_tilingPKfPfiiiiiiiii(
	.param .u64 .ptr .align 1 _Z21max_pooling_2d_tilingPKfPfiiiiiiiii_param_0,
	.param .u64 .ptr .align 1 _Z21max_pooling_2d_tilingPKfPfiiiiiiiii_param_1,
	.param .u32 _Z21max_pooling_2d_tilingPKfPfiiiiiiiii_param_2,
	.param .u32 _Z21max_pooling_2d_tilingPKfPfiiiiiiiii_param_3,
	.param .u32 _Z21max_pooling_2d_tilingPKfPfiiiiiiiii_param_4,
	.param .u32 _Z21max_pooling_2d_tilingPKfPfiiiiiiiii_param_5,
	.param .u32 _Z21max_pooling_2d_tilingPKfPfiiiiiiiii_param_6,
	.param .u32 _Z21max_pooling_2d_tilingPKfPfiiiiiiiii_param_7,
	.param .u32 _Z21max_pooling_2d_tilingPKfPfiiiiiiiii_param_8,
	.param .u32 _Z21max_pooling_2d_tilingPKfPfiiiiiiiii_param_9,
	.param .u32 _Z21max_pooling_2d_tilingPKfPfiiiiiiiii_param_10
)
{
	.reg .pred 	%p<28>;
	.reg .b32 	%r<93>;
	.reg .b32 	%f<92>;
	.reg .b64 	%rd<9>;

	ld.param.u64 	%rd2, [_Z21max_pooling_2d_tilingPKfPfiiiiiiiii_param_0];
	ld.param.u64 	%rd3, [_Z21max_pooling_2d_tilingPKfPfiiiiiiiii_param_1];
	ld.param.u32 	%r46, [_Z21max_pooling_2d_tilingPKfPfiiiiiiiii_param_4];
	ld.param.u32 	%r47, [_Z21max_pooling_2d_tilingPKfPfiiiiiiiii_param_5];
	ld.param.u32 	%r48, [_Z21max_pooling_2d_tilingPKfPfiiiiiiiii_param_6];
	ld.param.u32 	%r49, [_Z21max_pooling_2d_tilingPKfPfiiiiiiiii_param_7];
	ld.param.u32 	%r50, [_Z21max_pooling_2d_tilingPKfPfiiiiiiiii_param_8];
	ld.param.u32 	%r51, [_Z21max_pooling_2d_tilingPKfPfiiiiiiiii_param_9];
	ld.param.u32 	%r52, [_Z21max_pooling_2d_tilingPKfPfiiiiiiiii_param_10];
	mov.u32 	%r1, %ntid.y;
	add.s32 	%r53, %r50, -1;
	mad.lo.s32 	%r2, %r51, %r1, %r53;
	mov.u32 	%r3, %ntid.x;
	mad.lo.s32 	%r4, %r51, %r3, %r53;
	mov.u32 	%r5, %ctaid.z;
	mov.u32 	%r54, %ctaid.y;
	mul.lo.s32 	%r55, %r54, %r1;
	mov.u32 	%r6, %tid.y;
	add.s32 	%r7, %r55, %r6;
	mov.u32 	%r56, %ctaid.x;
	mul.lo.s32 	%r57, %r56, %r3;
	mov.u32 	%r8, %tid.x;
	add.s32 	%r9, %r57, %r8;
	mul.lo.s32 	%r58, %r51, %r55;
	sub.s32 	%r10, %r58, %r52;
	mul.lo.s32 	%r59, %r51, %r57;
	sub.s32 	%r11, %r59, %r52;
	setp.ge.s32 	%p2, %r6, %r2;
	@%p2 bra 	$L__BB0_8;
	mul.lo.s32 	%r12, %r5, %r46;
	cvta.to.global.u64 	%rd1, %rd2;
	mov.u32 	%r85, %r6;
$L__BB0_2:
	setp.ge.s32 	%p3, %r8, %r4;
	@%p3 bra 	$L__BB0_7;
	add.s32 	%r60, %r85, %r10;
	setp.gt.s32 	%p4, %r60, -1;
	setp.lt.s32 	%p5, %r60, %r46;
	and.pred  	%p1, %p4, %p5;
	add.s32 	%r61, %r60, %r12;
	mul.lo.s32 	%r14, %r61, %r47;
	mul.lo.s32 	%r15, %r85, %r4;
	mov.u32 	%r86, %r8;
$L__BB0_4:
	add.s32 	%r17, %r86, %r11;
	setp.gt.s32 	%p6, %r17, -1;
	setp.lt.s32 	%p7, %r17, %r47;
	and.pred  	%p8, %p6, %p7;
	and.pred  	%p10, %p1, %p8;
	mov.f32 	%f81, 0fFF800000;
	not.pred 	%p11, %p10;
	@%p11 bra 	$L__BB0_6;
	add.s32 	%r62, %r17, %r14;
	mul.wide.s32 	%rd4, %r62, 4;
	add.s64 	%rd5, %rd1, %rd4;
	ld.global.f32 	%f81, [%rd5];
$L__BB0_6:
	add.s32 	%r63, %r86, %r15;
	shl.b32 	%r64, %r63, 2;
	mov.u32 	%r65, sdata;
	add.s32 	%r66, %r65, %r64;
	st.shared.f32 	[%r66], %f81;
	add.s32 	%r86, %r86, %r3;
	setp.lt.s32 	%p12, %r86, %r4;
	@%p12 bra 	$L__BB0_4;
$L__BB0_7:
	add.s32 	%r85, %r85, %r1;
	setp.lt.s32 	%p13, %r85, %r2;
	@%p13 bra 	$L__BB0_2;
$L__BB0_8:
	bar.sync 	0;
	setp.ge.s32 	%p14, %r7, %r48;
	setp.ge.s32 	%p15, %r9, %r49;
	or.pred  	%p16, %p14, %p15;
	@%p16 bra 	$L__BB0_26;
	setp.lt.s32 	%p17, %r50, 1;
	mov.f32 	%f90, 0fFF800000;
	@%p17 bra 	$L__BB0_25;
	mul.lo.s32 	%r20, %r51, %r6;
	mul.lo.s32 	%r21, %r51, %r8;
	and.b32  	%r22, %r50, 15;
	add.s32 	%r23, %r22, -1;
	and.b32  	%r24, %r50, 7;
	add.s32 	%r25, %r24, -1;
	and.b32  	%r26, %r50, 2147483632;
	and.b32  	%r27, %r50, 3;
	neg.s32 	%r28, %r26;
	shl.b32 	%r68, %r21, 2;
	mov.u32 	%r69, sdata;
	add.s32 	%r70, %r68, %r69;
	add.s32 	%r29, %r70, 32;
	shl.b32 	%r30, %r4, 2;
	mov.f32 	%f90, 0fFF800000;
	mov.b32 	%r87, 0;
$L__BB0_11:
	setp.lt.u32 	%p18, %r50, 16;
	add.s32 	%r32, %r87, %r20;
	mad.lo.s32 	%r33, %r32, %r4, %r21;
	mov.b32 	%r91, 0;
	@%p18 bra 	$L__BB0_14;
	mad.lo.s32 	%r88, %r30, %r32, %r29;
	mov.u32 	%r89, %r28;
$L__BB0_13:
	.pragma "nounroll";
	ld.shared.f32 	%f23, [%r88+-32];
	max.f32 	%f24, %f90, %f23;
	ld.shared.f32 	%f25, [%r88+-28];
	max.f32 	%f26, %f24, %f25;
	ld.shared.f32 	%f27, [%r88+-24];
	max.f32 	%f28, %f26, %f27;
	ld.shared.f32 	%f29, [%r88+-20];
	max.f32 	%f30, %f28, %f29;
	ld.shared.f32 	%f31, [%r88+-16];
	max.f32 	%f32, %f30, %f31;
	ld.shared.f32 	%f33, [%r88+-12];
	max.f32 	%f34, %f32, %f33;
	ld.shared.f32 	%f35, [%r88+-8];
	max.f32 	%f36, %f34, %f35;
	ld.shared.f32 	%f37, [%r88+-4];
	max.f32 	%f38, %f36, %f37;
	ld.shared.f32 	%f39, [%r88];
	max.f32 	%f40, %f38, %f39;
	ld.shared.f32 	%f41, [%r88+4];
	max.f32 	%f42, %f40, %f41;
	ld.shared.f32 	%f43, [%r88+8];
	max.f32 	%f44, %f42, %f43;
	ld.shared.f32 	%f45, [%r88+12];
	max.f32 	%f46, %f44, %f45;
	ld.shared.f32 	%f47, [%r88+16];
	max.f32 	%f48, %f46, %f47;
	ld.shared.f32 	%f49, [%r88+20];
	max.f32 	%f50, %f48, %f49;
	ld.shared.f32 	%f51, [%r88+24];
	max.f32 	%f52, %f50, %f51;
	ld.shared.f32 	%f53, [%r88+28];
	max.f32 	%f90, %f52, %f53;
	add.s32 	%r89, %r89, 16;
	add.s32 	%r88, %r88, 64;
	setp.ne.s32 	%p19, %r89, 0;
	mov.u32 	%r91, %r26;
	@%p19 bra 	$L__BB0_13;
$L__BB0_14:
	setp.eq.s32 	%p20, %r22, 0;
	@%p20 bra 	$L__BB0_24;
	setp.lt.u32 	%p21, %r23, 7;
	@%p21 bra 	$L__BB0_17;
	add.s32 	%r72, %r33, %r91;
	shl.b32 	%r73, %r72, 2;
	add.s32 	%r75, %r69, %r73;
	ld.shared.f32 	%f55, [%r75];
	max.f32 	%f56, %f90, %f55;
	ld.shared.f32 	%f57, [%r75+4];
	max.f32 	%f58, %f56, %f57;
	ld.shared.f32 	%f59, [%r75+8];
	max.f32 	%f60, %f58, %f59;
	ld.shared.f32 	%f61, [%r75+12];
	max.f32 	%f62, %f60, %f61;
	ld.shared.f32 	%f63, [%r75+16];
	max.f32 	%f64, %f62, %f63;
	ld.shared.f32 	%f65, [%r75+20];
	max.f32 	%f66, %f64, %f65;
	ld.shared.f32 	%f67, [%r75+24];
	max.f32 	%f68, %f66, %f67;
	ld.shared.f32 	%f69, [%r75+28];
	max.f32 	%f90, %f68, %f69;
	add.s32 	%r91, %r91, 8;
$L__BB0_17:
	setp.eq.s32 	%p22, %r24, 0;
	@%p22 bra 	$L__BB0_24;
	setp.lt.u32 	%p23, %r25, 3;
	@%p23 bra 	$L__BB0_20;
	add.s32 	%r76, %r33, %r91;
	shl.b32 	%r77, %r76, 2;
	add.s32 	%r79, %r69, %r77;
	ld.shared.f32 	%f71, [%r79];
	max.f32 	%f72, %f90, %f71;
	ld.shared.f32 	%f73, [%r79+4];
	max.f32 	%f74, %f72, %f73;
	ld.shared.f32 	%f75, [%r79+8];
	max.f32 	%f76, %f74, %f75;
	ld.shared.f32 	%f77, [%r79+12];
	max.f32 	%f90, %f76, %f77;
	add.s32 	%r91, %r91, 4;
$L__BB0_20:
	setp.eq.s32 	%p24, %r27, 0;
	@%p24 bra 	$L__BB0_24;
	setp.eq.s32 	%p25, %r27, 1;
	add.s32 	%r80, %r33, %r91;
	shl.b32 	%r81, %r80, 2;
	add.s32 	%r44, %r69, %r81;
	ld.shared.f32 	%f78, [%r44];
	max.f32 	%f90, %f90, %f78;
	@%p25 bra 	$L__BB0_24;
	setp.eq.s32 	%p26, %r27, 2;
	ld.shared.f32 	%f79, [%r44+4];
	max.f32 	%f90, %f90, %f79;
	@%p26 bra 	$L__BB0_24;
	ld.shared.f32 	%f80, [%r44+8];
	max.f32 	%f90, %f90, %f80;
$L__BB0_24:
	add.s32 	%r87, %r87, 1;
	setp.ne.s32 	%p27, %r87, %r50;
	@%p27 bra 	$L__BB0_11;
$L__BB0_25:
	mad.lo.s32 	%r83, %r5, %r48, %r7;
	mad.lo.s32 	%r84, %r83, %r49, %r9;
	cvta.to.global.u64 	%rd6, %rd3;
	mul.wide.s32 	%rd7, %r84, 4;
	add.s64 	%rd8, %rd6, %rd7;
	st.global.f32 	[%rd8], %f90;
$L__BB0_26:
	ret;

}
	// .globl	_Z14max_pooling_2dPKfPfiiiiiiiii
.visible .entry _Z14max_pooling_2dPKfPfiiiiiiiii(
	.param .u64 .ptr .align 1 _Z14max_pooling_2dPKfPfiiiiiiiii_param_0,
	.param .u64 .ptr .align 1 _Z14max_pooling_2dPKfPfiiiiiiiii_param_1,
	.param .u32 _Z14max_pooling_2dPKfPfiiiiiiiii_param_2,
	.param .u32 _Z14max_pooling_2dPKfPfiiiiiiiii_param_3,
	.param .u32 _Z14max_pooling_2dPKfPfiiiiiiiii_param_4,
	.param .u32 _Z14max_pooling_2dPKfPfiiiiiiiii_param_5,
	.param .u32 _Z14max_pooling_2dPKfPfiiiiiiiii_param_6,
	.param .u32 _Z14max_pooling_2dPKfPfiiiiiiiii_param_7,
	.param .u32 _Z14max_pooling_2dPKfPfiiiiiiiii_param_8,
	.param .u32 _Z14max_pooling_2dPKfPfiiiiiiiii_param_9,
	.param .u32 _Z14max_pooling_2dPKfPfiiiiiiiii_param_10
)
{
	.reg .pred 	%p<96>;
	.reg .b32 	%r<73>;
	.reg .b32 	%f<84>;
	.reg .b64 	%rd<15>;

	ld.param.u64 	%rd6, [_Z14max_pooling_2dPKfPfiiiiiiiii_param_0];
	ld.param.u64 	%rd5, [_Z14max_pooling_2dPKfPfiiiiiiiii_param_1];
	ld.param.u32 	%r36, [_Z14max_pooling_2dPKfPfiiiiiiiii_param_2];
	ld.param.u32 	%r28, [_Z14max_pooling_2dPKfPfiiiiiiiii_param_3];
	ld.param.u32 	%r29, [_Z14max_pooling_2dPKfPfiiiiiiiii_param_4];
	ld.param.u32 	%r30, [_Z14max_pooling_2dPKfPfiiiiiiiii_param_5];
	ld.param.u32 	%r31, [_Z14max_pooling_2dPKfPfiiiiiiiii_param_6];
	ld.param.u32 	%r32, [_Z14max_pooling_2dPKfPfiiiiiiiii_param_7];
	ld.param.u32 	%r33, [_Z14max_pooling_2dPKfPfiiiiiiiii_param_8];
	ld.param.u32 	%r34, [_Z14max_pooling_2dPKfPfiiiiiiiii_param_9];
	ld.param.u32 	%r35, [_Z14max_pooling_2dPKfPfiiiiiiiii_param_10];
	cvta.to.global.u64 	%rd1, %rd6;
	mov.u32 	%r1, %ctaid.z;
	div.u32 	%r2, %r1, %r28;
	setp.ge.s32 	%p2, %r2, %r36;
	@%p2 bra 	$L__BB1_46;
	mov.u32 	%r37, %ctaid.y;
	mov.u32 	%r38, %ntid.y;
	mov.u32 	%r39, %tid.y;
	mad.lo.s32 	%r3, %r37, %r38, %r39;
	mov.u32 	%r40, %ctaid.x;
	mov.u32 	%r41, %ntid.x;
	mov.u32 	%r42, %tid.x;
	mad.lo.s32 	%r4, %r40, %r41, %r42;
	setp.ge.s32 	%p3, %r3, %r31;
	setp.ge.s32 	%p4, %r4, %r32;
	or.pred  	%p5, %p3, %p4;
	@%p5 bra 	$L__BB1_46;
	mul.lo.s32 	%r43, %r34, %r3;
	sub.s32 	%r5, %r43, %r35;
	mul.lo.s32 	%r44, %r34, %r4;
	sub.s32 	%r6, %r44, %r35;
	rem.u32 	%r45, %r1, %r28;
	mad.lo.s32 	%r7, %r2, %r28, %r45;
	setp.lt.s32 	%p6, %r33, 1;
	mov.f32 	%f62, 0fFF800000;
	@%p6 bra 	$L__BB1_45;
	and.b32  	%r8, %r33, 7;
	add.s32 	%r9, %r8, -1;
	and.b32  	%r10, %r33, 3;
	and.b32  	%r11, %r33, 2147483640;
	and.b32  	%r12, %r33, 1;
	mul.lo.s32 	%r13, %r7, %r29;
	mov.f32 	%f62, 0fFF800000;
	mov.b32 	%r68, 0;
$L__BB1_4:
	setp.lt.u32 	%p7, %r33, 8;
	add.s32 	%r48, %r68, %r5;
	setp.gt.s32 	%p8, %r48, -1;
	setp.lt.s32 	%p9, %r48, %r29;
	and.pred  	%p1, %p8, %p9;
	add.s32 	%r49, %r48, %r13;
	mul.lo.s32 	%r15, %r49, %r30;
	mov.b32 	%r71, 0;
	@%p7 bra 	$L__BB1_23;
	mov.b32 	%r69, 0;
$L__BB1_6:
	.pragma "nounroll";
	add.s32 	%r17, %r69, %r6;
	setp.gt.s32 	%p10, %r17, -1;
	setp.lt.s32 	%p11, %r17, %r30;
	and.pred  	%p12, %p10, %p11;
	and.pred  	%p14, %p1, %p12;
	add.s32 	%r51, %r17, %r15;
	mul.wide.s32 	%rd7, %r51, 4;
	add.s64 	%rd2, %rd1, %rd7;
	not.pred 	%p15, %p14;
	@%p15 bra 	$L__BB1_8;
	ld.global.f32 	%f43, [%rd2];
	max.f32 	%f62, %f62, %f43;
$L__BB1_8:
	add.s32 	%r52, %r17, 1;
	setp.gt.s32 	%p16, %r52, -1;
	setp.lt.s32 	%p17, %r52, %r30;
	and.pred  	%p18, %p16, %p17;
	and.pred  	%p19, %p1, %p18;
	not.pred 	%p20, %p19;
	@%p20 bra 	$L__BB1_10;
	ld.global.f32 	%f44, [%rd2+4];
	max.f32 	%f62, %f62, %f44;
$L__BB1_10:
	add.s32 	%r53, %r17, 2;
	setp.gt.s32 	%p21, %r53, -1;
	setp.lt.s32 	%p22, %r53, %r30;
	and.pred  	%p23, %p21, %p22;
	and.pred  	%p24, %p1, %p23;
	not.pred 	%p25, %p24;
	@%p25 bra 	$L__BB1_12;
	ld.global.f32 	%f45, [%rd2+8];
	max.f32 	%f62, %f62, %f45;
$L__BB1_12:
	add.s32 	%r54, %r17, 3;
	setp.gt.s32 	%p26, %r54, -1;
	setp.lt.s32 	%p27, %r54, %r30;
	and.pred  	%p28, %p26, %p27;
	and.pred  	%p29, %p1, %p28;
	not.pred 	%p30, %p29;
	@%p30 bra 	$L__BB1_14;
	ld.global.f32 	%f46, [%rd2+12];
	max.f32 	%f62, %f62, %f46;
$L__BB1_14:
	add.s32 	%r55, %r17, 4;
	setp.gt.s32 	%p31, %r55, -1;
	setp.lt.s32 	%p32, %r55, %r30;
	and.pred  	%p33, %p31, %p32;
	and.pred  	%p34, %p1, %p33;
	not.pred 	%p35, %p34;
	@%p35 bra 	$L__BB1_16;
	ld.global.f32 	%f47, [%rd2+16];
	max.f32 	%f62, %f62, %f47;
$L__BB1_16:
	add.s32 	%r56, %r17, 5;
	setp.gt.s32 	%p36, %r56, -1;
	setp.lt.s32 	%p37, %r56, %r30;
	and.pred  	%p38, %p36, %p37;
	and.pred  	%p39, %p1, %p38;
	not.pred 	%p40, %p39;
	@%p40 bra 	$L__BB1_18;
	ld.global.f32 	%f48, [%rd2+20];
	max.f32 	%f62, %f62, %f48;
$L__BB1_18:
	add.s32 	%r57, %r17, 6;
	setp.gt.s32 	%p41, %r57, -1;
	setp.lt.s32 	%p42, %r57, %r30;
	and.pred  	%p43, %p41, %p42;
	and.pred  	%p44, %p1, %p43;
	not.pred 	%p45, %p44;
	@%p45 bra 	$L__BB1_20;
	ld.global.f32 	%f49, [%rd2+24];
	max.f32 	%f62, %f62, %f49;
$L__BB1_20:
	add.s32 	%r58, %r17, 7;
	setp.gt.s32 	%p46, %r58, -1;
	setp.lt.s32 	%p47, %r58, %r30;
	and.pred  	%p48, %p46, %p47;
	and.pred  	%p49, %p1, %p48;
	not.pred 	%p50, %p49;
	@%p50 bra 	$L__BB1_22;
	ld.global.f32 	%f50, [%rd2+28];
	max.f32 	%f62, %f62, %f50;
$L__BB1_22:
	add.s32 	%r69, %r69, 8;
	setp.ne.s32 	%p51, %r69, %r11;
	mov.u32 	%r71, %r11;
	@%p51 bra 	$L__BB1_6;
$L__BB1_23:
	setp.eq.s32 	%p52, %r8, 0;
	@%p52 bra 	$L__BB1_44;
	setp.lt.u32 	%p53, %r9, 3;
	@%p53 bra 	$L__BB1_34;
	add.s32 	%r20, %r71, %r6;
	setp.gt.s32 	%p54, %r20, -1;
	setp.lt.s32 	%p55, %r20, %r30;
	and.pred  	%p56, %p54, %p55;
	and.pred  	%p58, %p1, %p56;
	add.s32 	%r59, %r20, %r15;
	mul.wide.s32 	%rd8, %r59, 4;
	add.s64 	%rd3, %rd1, %rd8;
	not.pred 	%p59, %p58;
	@%p59 bra 	$L__BB1_27;
	ld.global.f32 	%f52, [%rd3];
	max.f32 	%f62, %f62, %f52;
$L__BB1_27:
	add.s32 	%r60, %r20, 1;
	setp.gt.s32 	%p60, %r60, -1;
	setp.lt.s32 	%p61, %r60, %r30;
	and.pred  	%p62, %p60, %p61;
	and.pred  	%p63, %p1, %p62;
	not.pred 	%p64, %p63;
	@%p64 bra 	$L__BB1_29;
	ld.global.f32 	%f53, [%rd3+4];
	max.f32 	%f62, %f62, %f53;
$L__BB1_29:
	add.s32 	%r61, %r20, 2;
	setp.gt.s32 	%p65, %r61, -1;
	setp.lt.s32 	%p66, %r61, %r30;
	and.pred  	%p67, %p65, %p66;
	and.pred  	%p68, %p1, %p67;
	not.pred 	%p69, %p68;
	@%p69 bra 	$L__BB1_31;
	ld.global.f32 	%f54, [%rd3+8];
	max.f32 	%f62, %f62, %f54;
$L__BB1_31:
	add.s32 	%r62, %r20, 3;
	setp.gt.s32 	%p70, %r62, -1;
	setp.lt.s32 	%p71, %r62, %r30;
	and.pred  	%p72, %p70, %p71;
	and.pred  	%p73, %p1, %p72;
	not.pred 	%p74, %p73;
	@%p74 bra 	$L__BB1_33;
	ld.global.f32 	%f55, [%rd3+12];
	max.f32 	%f62, %f62, %f55;
$L__BB1_33:
	add.s32 	%r71, %r71, 4;
$L__BB1_34:
	setp.eq.s32 	%p75, %r10, 0;
	@%p75 bra 	$L__BB1_44;
	setp.eq.s32 	%p76, %r10, 1;
	@%p76 bra 	$L__BB1_41;
	add.s32 	%r23, %r71, %r6;
	setp.gt.s32 	%p77, %r23, -1;
	setp.lt.s32 	%p78, %r23, %r30;
	and.pred  	%p79, %p77, %p78;
	and.pred  	%p81, %p1, %p79;
	add.s32 	%r63, %r23, %r15;
	mul.wide.s32 	%rd9, %r63, 4;
	add.s64 	%rd4, %rd1, %rd9;
	not.pred 	%p82, %p81;
	@%p82 bra 	$L__BB1_38;
	ld.global.f32 	%f57, [%rd4];
	max.f32 	%f62, %f62, %f57;
$L__BB1_38:
	add.s32 	%r64, %r23, 1;
	setp.gt.s32 	%p83, %r64, -1;
	setp.lt.s32 	%p84, %r64, %r30;
	and.pred  	%p85, %p83, %p84;
	and.pred  	%p86, %p1, %p85;
	not.pred 	%p87, %p86;
	@%p87 bra 	$L__BB1_40;
	ld.global.f32 	%f58, [%rd4+4];
	max.f32 	%f62, %f62, %f58;
$L__BB1_40:
	add.s32 	%r71, %r71, 2;
$L__BB1_41:
	setp.eq.s32 	%p88, %r12, 0;
	@%p88 bra 	$L__BB1_44;
	add.s32 	%r26, %r71, %r6;
	setp.gt.s32 	%p89, %r26, -1;
	setp.lt.s32 	%p90, %r26, %r30;
	and.pred  	%p91, %p89, %p90;
	and.pred  	%p93, %p1, %p91;
	not.pred 	%p94, %p93;
	@%p94 bra 	$L__BB1_44;
	add.s32 	%r65, %r26, %r15;
	mul.wide.s32 	%rd10, %r65, 4;
	add.s64 	%rd11, %rd1, %rd10;
	ld.global.f32 	%f59, [%rd11];
	max.f32 	%f62, %f62, %f59;
$L__BB1_44:
	add.s32 	%r68, %r68, 1;
	setp.ne.s32 	%p95, %r68, %r33;
	@%p95 bra 	$L__BB1_4;
$L__BB1_45:
	mad.lo.s32 	%r66, %r7, %r31, %r3;
	mad.lo.s32 	%r67, %r66, %r32, %r4;
	cvta.to.global.u64 	%rd12, %rd5;
	mul.wide.s32 	%rd13, %r67, 4;
	add.s64 	%rd14, %rd12, %rd13;
	st.global.f32 	[%rd14], %f62;
$L__BB1_46:
	ret;

}


// ===== COMPILED SASS (sm_100) =====

	.target	sm_100

	.elftype	@"ET_EXEC"


//--------------------- .note.nv.tkinfo           --------------------------
	.section	.note.nv.tkinfo,"",@"SHT_NOTE"
	.sectionflags	@"SHF_NOTE_NV_TKINFO"
	.tkinfo
        /*0018*/ 	.word	0x00000002
        /*0030*/ 	.string	""
        /*0030*/ 	.string	"ptxas"
        /*0030*/ 	.string	"Cuda compilation tools, release 13.0, V13.0.88"
        /*0030*/ 	.string	"Build cuda_13.0.r13.0/compiler.36424714_0"
        /*0030*/ 	.string	"-arch sm_100 -m 64 "



//--------------------- .note.nv.cuinfo           --------------------------
	.section	.note.nv.cuinfo,"",@"SHT_NOTE"
	.sectionflags	@"SHF_NOTE_NV_CUINFO"
        /*0018*/ 	.short	0x0002
        /*001a*/ 	.short	0x0064
        /*001c*/ 	.short	0x0082
	.zero		2


//--------------------- .nv.info                  --------------------------
	.section	.nv.info,"",@"SHT_CUDA_INFO"
	.align	4


	//----- nvinfo : EIATTR_REGCOUNT
	.align		4
        /*0000*/ 	.byte	0x04, 0x2f
        /*0002*/ 	.short	(.L_1 - .L_0)
	.align		4
.L_0:
        /*0004*/ 	.word	index@(_Z21max_pooling_2d_tilingPKfPfiiiiiiiii)
        /*0008*/ 	.word	0x0000001d


	//----- nvinfo : EIATTR_FRAME_SIZE
	.align		4
.L_1:
        /*000c*/ 	.byte	0x04, 0x11
        /*000e*/ 	.short	(.L_3 - .L_2)
	.align		4
.L_2:
        /*0010*/ 	.word	index@(_Z21max_pooling_2d_tilingPKfPfiiiiiiiii)
        /*0014*/ 	.word	0x00000000


	//----- nvinfo : EIATTR_REGCOUNT
	.align		4
.L_3:
        /*0018*/ 	.byte	0x04, 0x2f
        /*001a*/ 	.short	(.L_5 - .L_4)
	.align		4
.L_4:
        /*001c*/ 	.word	index@(_Z14max_pooling_2dPKfPfiiiiiiiii)
        /*0020*/ 	.word	0x00000019


	//----- nvinfo : EIATTR_FRAME_SIZE
	.align		4
.L_5:
        /*0024*/ 	.byte	0x04, 0x11
        /*0026*/ 	.short	(.L_7 - .L_6)
	.align		4
.L_6:
        /*0028*/ 	.word	index@(_Z14max_pooling_2dPKfPfiiiiiiiii)
        /*002c*/ 	.word	0x00000000


	//----- nvinfo : EIATTR_MIN_STACK_SIZE
	.align		4
.L_7:
        /*0030*/ 	.byte	0x04, 0x12
        /*0032*/ 	.short	(.L_9 - .L_8)
	.align		4
.L_8:
        /*0034*/ 	.word	index@(_Z14max_pooling_2dPKfPfiiiiiiiii)
        /*0038*/ 	.word	0x00000000


	//----- nvinfo : EIATTR_MIN_STACK_SIZE
	.align		4
.L_9:
        /*003c*/ 	.byte	0x04, 0x12
        /*003e*/ 	.short	(.L_11 - .L_10)
	.align		4
.L_10:
        /*0040*/ 	.word	index@(_Z21max_pooling_2d_tilingPKfPfiiiiiiiii)
        /*0044*/ 	.word	0x00000000
.L_11:


//--------------------- .nv.compat                --------------------------
	.section	.nv.compat,"",@"SHT_CUDA_COMPAT_INFO"
	.align	4
        /*0000*/ 	.byte	0x02, 0x09, 0x00, 0x00, 0x02, 0x02, 0x01, 0x00, 0x02, 0x05, 0x05, 0x00, 0x03, 0x07, 0x01, 0x01
        /*0010*/ 	.byte	0x02, 0x03, 0x00, 0x00, 0x02, 0x06, 0x01, 0x00, 0x04, 0x0b, 0x08, 0x00, 0x09, 0x00, 0x00, 0x00
        /*0020*/ 	.byte	0x00, 0x00, 0x00, 0x00


//--------------------- .nv.info._Z14max_pooling_2dPKfPfiiiiiiiii --------------------------
	.section	.nv.info._Z14max_pooling_2dPKfPfiiiiiiiii,"",@"SHT_CUDA_INFO"
	.sectionflags	@""
	.align	4


	//----- nvinfo : EIATTR_CUDA_API_VERSION
	.align		4
        /*0000*/ 	.byte	0x04, 0x37
        /*0002*/ 	.short	(.L_13 - .L_12)
.L_12:
        /*0004*/ 	.word	0x00000082


	//----- nvinfo : EIATTR_KPARAM_INFO
	.align		4
.L_13:
        /*0008*/ 	.byte	0x04, 0x17
        /*000a*/ 	.short	(.L_15 - .L_14)
.L_14:
        /*000c*/ 	.word	0x00000000
        /*0010*/ 	.short	0x000a
        /*0012*/ 	.short	0x0030
        /*0014*/ 	.byte	0x00, 0xf0, 0x11, 0x00


	//----- nvinfo : EIATTR_KPARAM_INFO
	.align		4
.L_15:
        /*0018*/ 	.byte	0x04, 0x17
        /*001a*/ 	.short	(.L_17 - .L_16)
.L_16:
        /*001c*/ 	.word	0x00000000
        /*0020*/ 	.short	0x0009
        /*0022*/ 	.short	0x002c
        /*0024*/ 	.byte	0x00, 0xf0, 0x11, 0x00


	//----- nvinfo : EIATTR_KPARAM_INFO
	.align		4
.L_17:
        /*0028*/ 	.byte	0x04, 0x17
        /*002a*/ 	.short	(.L_19 - .L_18)
.L_18:
        /*002c*/ 	.word	0x00000000
        /*0030*/ 	.short	0x0008
        /*0032*/ 	.short	0x0028
        /*0034*/ 	.byte	0x00, 0xf0, 0x11, 0x00


	//----- nvinfo : EIATTR_KPARAM_INFO
	.align		4
.L_19:
        /*0038*/ 	.byte	0x04, 0x17
        /*003a*/ 	.short	(.L_21 - .L_20)
.L_20:
        /*003c*/ 	.word	0x00000000
        /*0040*/ 	.short	0x0007
        /*0042*/ 	.short	0x0024
        /*0044*/ 	.byte	0x00, 0xf0, 0x11, 0x00


	//----- nvinfo : EIATTR_KPARAM_INFO
	.align		4
.L_21:
        /*0048*/ 	.byte	0x04, 0x17
        /*004a*/ 	.short	(.L_23 - .L_22)
.L_22:
        /*004c*/ 	.word	0x00000000
        /*0050*/ 	.short	0x0006
        /*0052*/ 	.short	0x0020
        /*0054*/ 	.byte	0x00, 0xf0, 0x11, 0x00


	//----- nvinfo : EIATTR_KPARAM_INFO
	.align		4
.L_23:
        /*0058*/ 	.byte	0x04, 0x17
        /*005a*/ 	.short	(.L_25 - .L_24)
.L_24:
        /*005c*/ 	.word	0x00000000
        /*0060*/ 	.short	0x0005
        /*0062*/ 	.short	0x001c
        /*0064*/ 	.byte	0x00, 0xf0, 0x11, 0x00


	//----- nvinfo : EIATTR_KPARAM_INFO
	.align		4
.L_25:
        /*0068*/ 	.byte	0x04, 0x17
        /*006a*/ 	.short	(.L_27 - .L_26)
.L_26:
        /*006c*/ 	.word	0x00000000
        /*0070*/ 	.short	0x0004
        /*0072*/ 	.short	0x0018
        /*0074*/ 	.byte	0x00, 0xf0, 0x11, 0x00


	//----- nvinfo : EIATTR_KPARAM_INFO
	.align		4
.L_27:
        /*0078*/ 	.byte	0x04, 0x17
        /*007a*/ 	.short	(.L_29 - .L_28)
.L_28:
        /*007c*/ 	.word	0x00000000
        /*0080*/ 	.short	0x0003
        /*0082*/ 	.short	0x0014
        /*0084*/ 	.byte	0x00, 0xf0, 0x11, 0x00


	//----- nvinfo : EIATTR_KPARAM_INFO
	.align		4
.L_29:
        /*0088*/ 	.byte	0x04, 0x17
        /*008a*/ 	.short	(.L_31 - .L_30)
.L_30:
        /*008c*/ 	.word	0x00000000
        /*0090*/ 	.short	0x0002
        /*0092*/ 	.short	0x0010
        /*0094*/ 	.byte	0x00, 0xf0, 0x11, 0x00


	//----- nvinfo : EIATTR_KPARAM_INFO
	.align		4
.L_31:
        /*0098*/ 	.byte	0x04, 0x17
        /*009a*/ 	.short	(.L_33 - .L_32)
.L_32:
        /*009c*/ 	.word	0x00000000
        /*00a0*/ 	.short	0x0001
        /*00a2*/ 	.short	0x0008
        /*00a4*/ 	.byte	0x00, 0xf5, 0x21, 0x00


	//----- nvinfo : EIATTR_KPARAM_INFO
	.align		4
.L_33:
        /*00a8*/ 	.byte	0x04, 0x17
        /*00aa*/ 	.short	(.L_35 - .L_34)
.L_34:
        /*00ac*/ 	.word	0x00000000
        /*00b0*/ 	.short	0x0000
        /*00b2*/ 	.short	0x0000
        /*00b4*/ 	.byte	0x00, 0xf5, 0x21, 0x00


	//----- nvinfo : EIATTR_SPARSE_MMA_MASK
	.align		4
.L_35:
        /*00b8*/ 	.byte	0x03, 0x50
        /*00ba*/ 	.short	0x0000


	//----- nvinfo : EIATTR_MAXREG_COUNT
	.align		4
        /*00bc*/ 	.byte	0x03, 0x1b
        /*00be*/ 	.short	0x00ff


	//----- nvinfo : EIATTR_MERCURY_ISA_VERSION
	.align		4
        /*00c0*/ 	.byte	0x03, 0x5f
        /*00c2*/ 	.short	0x0101


	//----- nvinfo : EIATTR_VRC_CTA_INIT_COUNT
	.align		4
        /*00c4*/ 	.byte	0x02, 0x4a
	.zero		1
	.zero		1


	//----- nvinfo : EIATTR_EXIT_INSTR_OFFSETS
	.align		4
        /*00c8*/ 	.byte	0x04, 0x1c
        /*00ca*/ 	.short	(.L_37 - .L_36)


	//   ....[0]....
.L_36:
        /*00cc*/ 	.word	0x00000170


	//   ....[1]....
        /*00d0*/ 	.word	0x00000230


	//   ....[2]....
        /*00d4*/ 	.word	0x00000c60


	//----- nvinfo : EIATTR_CRS_STACK_SIZE
	.align		4
.L_37:
        /*00d8*/ 	.byte	0x04, 0x1e
        /*00da*/ 	.short	(.L_39 - .L_38)
.L_38:
        /*00dc*/ 	.word	0x00000000


	//----- nvinfo : EIATTR_CBANK_PARAM_SIZE
	.align		4
.L_39:
        /*00e0*/ 	.byte	0x03, 0x19
        /*00e2*/ 	.short	0x0034


	//----- nvinfo : EIATTR_PARAM_CBANK
	.align		4
        /*00e4*/ 	.byte	0x04, 0x0a
        /*00e6*/ 	.short	(.L_41 - .L_40)
	.align		4
.L_40:
        /*00e8*/ 	.word	index@(.nv.constant0._Z14max_pooling_2dPKfPfiiiiiiiii)
        /*00ec*/ 	.short	0x0380
        /*00ee*/ 	.short	0x0034


	//----- nvinfo : EIATTR_SW_WAR
	.align		4
.L_41:
        /*00f0*/ 	.byte	0x04, 0x36
        /*00f2*/ 	.short	(.L_43 - .L_42)
.L_42:
        /*00f4*/ 	.word	0x00000008
.L_43:


//--------------------- .nv.info._Z21max_pooling_2d_tilingPKfPfiiiiiiiii --------------------------
	.section	.nv.info._Z21max_pooling_2d_tilingPKfPfiiiiiiiii,"",@"SHT_CUDA_INFO"
	.sectionflags	@""
	.align	4


	//----- nvinfo : EIATTR_CUDA_API_VERSION
	.align		4
        /*0000*/ 	.byte	0x04, 0x37
        /*0002*/ 	.short	(.L_45 - .L_44)
.L_44:
        /*0004*/ 	.word	0x00000082


	//----- nvinfo : EIATTR_KPARAM_INFO
	.align		4
.L_45:
        /*0008*/ 	.byte	0x04, 0x17
        /*000a*/ 	.short	(.L_47 - .L_46)
.L_46:
        /*000c*/ 	.word	0x00000000
        /*0010*/ 	.short	0x000a
        /*0012*/ 	.short	0x0030
        /*0014*/ 	.byte	0x00, 0xf0, 0x11, 0x00


	//----- nvinfo : EIATTR_KPARAM_INFO
	.align		4
.L_47:
        /*0018*/ 	.byte	0x04, 0x17
        /*001a*/ 	.short	(.L_49 - .L_48)
.L_48:
        /*001c*/ 	.word	0x00000000
        /*0020*/ 	.short	0x0009
        /*0022*/ 	.short	0x002c
        /*0024*/ 	.byte	0x00, 0xf0, 0x11, 0x00


	//----- nvinfo : EIATTR_KPARAM_INFO
	.align		4
.L_49:
        /*0028*/ 	.byte	0x04, 0x17
        /*002a*/ 	.short	(.L_51 - .L_50)
.L_50:
        /*002c*/ 	.word	0x00000000
        /*0030*/ 	.short	0x0008
        /*0032*/ 	.short	0x0028
        /*0034*/ 	.byte	0x00, 0xf0, 0x11, 0x00


	//----- nvinfo : EIATTR_KPARAM_INFO
	.align		4
.L_51:
        /*0038*/ 	.byte	0x04, 0x17
        /*003a*/ 	.short	(.L_53 - .L_52)
.L_52:
        /*003c*/ 	.word	0x00000000
        /*0040*/ 	.short	0x0007
        /*0042*/ 	.short	0x0024
        /*0044*/ 	.byte	0x00, 0xf0, 0x11, 0x00


	//----- nvinfo : EIATTR_KPARAM_INFO
	.align		4
.L_53:
        /*0048*/ 	.byte	0x04, 0x17
        /*004a*/ 	.short	(.L_55 - .L_54)
.L_54:
        /*004c*/ 	.word	0x00000000
        /*0050*/ 	.short	0x0006
        /*0052*/ 	.short	0x0020
        /*0054*/ 	.byte	0x00, 0xf0, 0x11, 0x00


	//----- nvinfo : EIATTR_KPARAM_INFO
	.align		4
.L_55:
        /*0058*/ 	.byte	0x04, 0x17
        /*005a*/ 	.short	(.L_57 - .L_56)
.L_56:
        /*005c*/ 	.word	0x00000000
        /*0060*/ 	.short	0x0005
        /*0062*/ 	.short	0x001c
        /*0064*/ 	.byte	0x00, 0xf0, 0x11, 0x00


	//----- nvinfo : EIATTR_KPARAM_INFO
	.align		4
.L_57:
        /*0068*/ 	.byte	0x04, 0x17
        /*006a*/ 	.short	(.L_59 - .L_58)
.L_58:
        /*006c*/ 	.word	0x00000000
        /*0070*/ 	.short	0x0004
        /*0072*/ 	.short	0x0018
        /*0074*/ 	.byte	0x00, 0xf0, 0x11, 0x00


	//----- nvinfo : EIATTR_KPARAM_INFO
	.align		4
.L_59:
        /*0078*/ 	.byte	0x04, 0x17
        /*007a*/ 	.short	(.L_61 - .L_60)
.L_60:
        /*007c*/ 	.word	0x00000000
        /*0080*/ 	.short	0x0003
        /*0082*/ 	.short	0x0014
        /*0084*/ 	.byte	0x00, 0xf0, 0x11, 0x00


	//----- nvinfo : EIATTR_KPARAM_INFO
	.align		4
.L_61:
        /*0088*/ 	.byte	0x04, 0x17
        /*008a*/ 	.short	(.L_63 - .L_62)
.L_62:
        /*008c*/ 	.word	0x00000000
        /*0090*/ 	.short	0x0002
        /*0092*/ 	.short	0x0010
        /*0094*/ 	.byte	0x00, 0xf0, 0x11, 0x00


	//----- nvinfo : EIATTR_KPARAM_INFO
	.align		4
.L_63:
        /*0098*/ 	.byte	0x04, 0x17
        /*009a*/ 	.short	(.L_65 - .L_64)
.L_64:
        /*009c*/ 	.word	0x00000000
        /*00a0*/ 	.short	0x0001
        /*00a2*/ 	.short	0x0008
        /*00a4*/ 	.byte	0x00, 0xf5, 0x21, 0x00


	//----- nvinfo : EIATTR_KPARAM_INFO
	.align		4
.L_65:
        /*00a8*/ 	.byte	0x04, 0x17
        /*00aa*/ 	.short	(.L_67 - .L_66)
.L_66:
        /*00ac*/ 	.word	0x00000000
        /*00b0*/ 	.short	0x0000
        /*00b2*/ 	.short	0x0000
        /*00b4*/ 	.byte	0x00, 0xf5, 0x21, 0x00


	//----- nvinfo : EIATTR_SPARSE_MMA_MASK
	.align		4
.L_67:
        /*00b8*/ 	.byte	0x03, 0x50
        /*00ba*/ 	.short	0x0000


	//----- nvinfo : EIATTR_MAXREG_COUNT
	.align		4
        /*00bc*/ 	.byte	0x03, 0x1b
        /*00be*/ 	.short	0x00ff


	//----- nvinfo : EIATTR_NUM_BARRIERS
	.align		4
        /*00c0*/ 	.byte	0x02, 0x4c
        /*00c2*/ 	.byte	0x01
	.zero		1


	//----- nvinfo : EIATTR_MERCURY_ISA_VERSION
	.align		4
        /*00c4*/ 	.byte	0x03, 0x5f
        /*00c6*/ 	.short	0x0101


	//----- nvinfo : EIATTR_VRC_CTA_INIT_COUNT
	.align		4
        /*00c8*/ 	.byte	0x02, 0x4a
	.zero		1
	.zero		1


	//----- nvinfo : EIATTR_EXIT_INSTR_OFFSETS
	.align		4
        /*00cc*/ 	.byte	0x04, 0x1c
        /*00ce*/ 	.short	(.L_69 - .L_68)


	//   ....[0]....
.L_68:
        /*00d0*/ 	.word	0x000003e0


	//   ....[1]....
        /*00d4*/ 	.word	0x00000af0


	//----- nvinfo : EIATTR_CRS_STACK_SIZE
	.align		4
.L_69:
        /*00d8*/ 	.byte	0x04, 0x1e
        /*00da*/ 	.short	(.L_71 - .L_70)
.L_70:
        /*00dc*/ 	.word	0x00000000


	//----- nvinfo : EIATTR_CBANK_PARAM_SIZE
	.align		4
.L_71:
        /*00e0*/ 	.byte	0x03, 0x19
        /*00e2*/ 	.short	0x0034


	//----- nvinfo : EIATTR_PARAM_CBANK
	.align		4
        /*00e4*/ 	.byte	0x04, 0x0a
        /*00e6*/ 	.short	(.L_73 - .L_72)
	.align		4
.L_72:
        /*00e8*/ 	.word	index@(.nv.constant0._Z21max_pooling_2d_tilingPKfPfiiiiiiiii)
        /*00ec*/ 	.short	0x0380
        /*00ee*/ 	.short	0x0034


	//----- nvinfo : EIATTR_SW_WAR
	.align		4
.L_73:
        /*00f0*/ 	.byte	0x04, 0x36
        /*00f2*/ 	.short	(.L_75 - .L_74)
.L_74:
        /*00f4*/ 	.word	0x00000008
.L_75:


//--------------------- .nv.callgraph             --------------------------
	.section	.nv.callgraph,"",@"SHT_CUDA_CALLGRAPH"
	.align	4
	.sectionentsize	8
	.align		4
        /*0000*/ 	.word	0x00000000
	.align		4
        /*0004*/ 	.word	0xffffffff
	.align		4
        /*0008*/ 	.word	0x00000000
	.align		4
        /*000c*/ 	.word	0xfffffffe
	.align		4
        /*0010*/ 	.word	0x00000000
	.align		4
        /*0014*/ 	.word	0xfffffffd
	.align		4
        /*0018*/ 	.word	0x00000000
	.align		4
        /*001c*/ 	.word	0xfffffffc


//--------------------- .text._Z14max_pooling_2dPKfPfiiiiiiiii --------------------------
	.section	.text._Z14max_pooling_2dPKfPfiiiiiiiii,"ax",@progbits
	.align	128
        .global         _Z14max_pooling_2dPKfPfiiiiiiiii
        .type           _Z14max_pooling_2dPKfPfiiiiiiiii,@function
        .size           _Z14max_pooling_2dPKfPfiiiiiiiii,(.L_x_23 - _Z14max_pooling_2dPKfPfiiiiiiiii)
        .other          _Z14max_pooling_2dPKfPfiiiiiiiii,@"STO_CUDA_ENTRY STV_DEFAULT"
_Z14max_pooling_2dPKfPfiiiiiiiii:
.text._Z14max_pooling_2dPKfPfiiiiiiiii:
[----:B------:R-:W-:Y:S08]  /*0000*/  LDC R1, c[0x0][0x37c] ;  /* 0x0000df00ff017b82 */ /* 0x000ff00000000800 */
[----:B------:R-:W0:Y:S08]  /*0010*/  LDC.64 R4, c[0x0][0x390] ;  /* 0x0000e400ff047b82 */ /* 0x000e300000000a00 */
[----:B------:R-:W1:Y:S01]  /*0020*/  S2UR UR4, SR_CTAID.Z ;  /* 0x00000000000479c3 */ /* 0x000e620000002700 */
[----:B0-----:R-:W0:Y:S01]  /*0030*/  I2F.U32.RP R0, R5 ;  /* 0x0000000500007306 */ /* 0x001e220000209000 */
[----:B------:R-:W-:-:S02]  /*0040*/  ISETP.NE.U32.AND P2, PT, R5, RZ, PT ;  /* 0x000000ff0500720c */ /* 0x000fc40003f45070 */
[----:B------:R-:W-:-:S05]  /*0050*/  LOP3.LUT R8, RZ, R5, RZ, 0x33, !PT ;  /* 0x00000005ff087212 */ /* 0x000fca00078e33ff */
[----:B0-----:R-:W0:Y:S02]  /*0060*/  MUFU.RCP R0, R0 ;  /* 0x0000000000007308 */ /* 0x001e240000001000 */
[----:B0-----:R-:W-:-:S06]  /*0070*/  VIADD R2, R0, 0xffffffe ;  /* 0x0ffffffe00027836 */ /* 0x001fcc0000000000 */
[----:B------:R0:W2:Y:S02]  /*0080*/  F2I.FTZ.U32.TRUNC.NTZ R3, R2 ;  /* 0x0000000200037305 */ /* 0x0000a4000021f000 */
[----:B0-----:R-:W-:Y:S02]  /*0090*/  IMAD.MOV.U32 R2, RZ, RZ, RZ ;  /* 0x000000ffff027224 */ /* 0x001fe400078e00ff */
[----:B--2---:R-:W-:-:S04]  /*00a0*/  IMAD.MOV R6, RZ, RZ, -R3 ;  /* 0x000000ffff067224 */ /* 0x004fc800078e0a03 */
[----:B------:R-:W-:-:S04]  /*00b0*/  IMAD R7, R6, R5, RZ ;  /* 0x0000000506077224 */ /* 0x000fc800078e02ff */
[----:B------:R-:W-:-:S06]  /*00c0*/  IMAD.HI.U32 R3, R3, R7, R2 ;  /* 0x0000000703037227 */ /* 0x000fcc00078e0002 */
[----:B-1----:R-:W-:-:S04]  /*00d0*/  IMAD.HI.U32 R3, R3, UR4, RZ ;  /* 0x0000000403037c27 */ /* 0x002fc8000f8e00ff */
[----:B------:R-:W-:-:S04]  /*00e0*/  IMAD.MOV R6, RZ, RZ, -R3 ;  /* 0x000000ffff067224 */ /* 0x000fc800078e0a03 */
[----:B------:R-:W-:-:S05]  /*00f0*/  IMAD R6, R5, R6, UR4 ;  /* 0x0000000405067e24 */ /* 0x000fca000f8e0206 */
[----:B------:R-:W-:-:S13]  /*0100*/  ISETP.GE.U32.AND P0, PT, R6, R5, PT ;  /* 0x000000050600720c */ /* 0x000fda0003f06070 */
[----:B------:R-:W-:Y:S02]  /*0110*/  @P0 IMAD.IADD R6, R6, 0x1, -R5 ;  /* 0x0000000106060824 */ /* 0x000fe400078e0a05 */
[----:B------:R-:W-:-:S03]  /*0120*/  @P0 VIADD R3, R3, 0x1 ;  /* 0x0000000103030836 */ /* 0x000fc60000000000 */
[----:B------:R-:W-:-:S13]  /*0130*/  ISETP.GE.U32.AND P1, PT, R6, R5, PT ;  /* 0x000000050600720c */ /* 0x000fda0003f26070 */
[----:B------:R-:W-:-:S05]  /*0140*/  @P1 VIADD R3, R3, 0x1 ;  /* 0x0000000103031836 */ /* 0x000fca0000000000 */
[----:B------:R-:W-:-:S04]  /*0150*/  SEL R3, R8, R3, !P2 ;  /* 0x0000000308037207 */ /* 0x000fc80005000000 */
[----:B------:R-:W-:-:S13]  /*0160*/  ISETP.GE.AND P0, PT, R3, R4, PT ;  /* 0x000000040300720c */ /* 0x000fda0003f06270 */
[----:B------:R-:W-:Y:S05]  /*0170*/  @P0 EXIT ;  /* 0x000000000000094d */ /* 0x000fea0003800000 */
[----:B------:R-:W0:Y:S01]  /*0180*/  S2R R9, SR_TID.X ;  /* 0x0000000000097919 */ /* 0x000e220000002100 */
[----:B------:R-:W1:Y:S01]  /*0190*/  LDC R2, c[0x0][0x364] ;  /* 0x0000d900ff027b82 */ /* 0x000e620000000800 */
[----:B------:R-:W2:Y:S01]  /*01a0*/  LDCU.64 UR6, c[0x0][0x3a0] ;  /* 0x00007400ff0677ac */ /* 0x000ea20008000a00 */
[----:B------:R-:W1:Y:S06]  /*01b0*/  S2R R7, SR_TID.Y ;  /* 0x0000000000077919 */ /* 0x000e6c0000002200 */
[----:B------:R-:W0:Y:S08]  /*01c0*/  S2UR UR5, SR_CTAID.X ;  /* 0x00000000000579c3 */ /* 0x000e300000002500 */
[----:B------:R-:W0:Y:S08]  /*01d0*/  LDC R0, c[0x0][0x360] ;  /* 0x0000d800ff007b82 */ /* 0x000e300000000800 */
[----:B------:R-:W1:Y:S01]  /*01e0*/  S2UR UR4, SR_CTAID.Y ;  /* 0x00000000000479c3 */ /* 0x000e620000002600 */
[----:B0-----:R-:W-:-:S05]  /*01f0*/  IMAD R0, R0, UR5, R9 ;  /* 0x0000000500007c24 */ /* 0x001fca000f8e0209 */
[----:B--2---:R-:W-:Y:S01]  /*0200*/  ISETP.GE.AND P0, PT, R0, UR7, PT ;  /* 0x0000000700007c0c */ /* 0x004fe2000bf06270 */
[----:B-1----:R-:W-:-:S05]  /*0210*/  IMAD R2, R2, UR4, R7 ;  /* 0x0000000402027c24 */ /* 0x002fca000f8e0207 */
[----:B------:R-:W-:-:S13]  /*0220*/  ISETP.GE.OR P0, PT, R2, UR6, P0 ;  /* 0x0000000602007c0c */ /* 0x000fda0008706670 */
[----:B------:R-:W-:Y:S05]  /*0230*/  @P0 EXIT ;  /* 0x000000000000094d */ /* 0x000fea0003800000 */
[----:B------:R-:W0:Y:S01]  /*0240*/  LDCU.64 UR6, c[0x0][0x3a8] ;  /* 0x00007500ff0677ac */ /* 0x000e220008000a00 */
[----:B------:R-:W1:Y:S01]  /*0250*/  LDC R9, c[0x0][0x3b0] ;  /* 0x0000ec00ff097b82 */ /* 0x000e620000000800 */
[----:B------:R-:W-:Y:S01]  /*0260*/  IMAD.IADD R7, R6, 0x1, -R5 ;  /* 0x0000000106077824 */ /* 0x000fe200078e0a05 */
[----:B------:R-:W2:Y:S04]  /*0270*/  LDCU.64 UR10, c[0x0][0x358] ;  /* 0x00006b00ff0a77ac */ /* 0x000ea80008000a00 */
[----:B------:R-:W-:-:S05]  /*0280*/  @P2 SEL R8, R7, R6, P1 ;  /* 0x0000000607082207 */ /* 0x000fca0000800000 */
[----:B------:R-:W-:Y:S02]  /*0290*/  IMAD R5, R3, R5, R8 ;  /* 0x0000000503057224 */ /* 0x000fe400078e0208 */
[----:B------:R-:W-:Y:S01]  /*02a0*/  IMAD.MOV.U32 R3, RZ, RZ, -0x800000 ;  /* 0xff800000ff037424 */ /* 0x000fe200078e00ff */
[----:B0-----:R-:W-:Y:S01]  /*02b0*/  UISETP.GE.AND UP0, UPT, UR6, 0x1, UPT ;  /* 0x000000010600788c */ /* 0x001fe2000bf06270 */
[--C-:B-1----:R-:W-:Y:S02]  /*02c0*/  IMAD R13, R2, UR7, -R9.reuse ;  /* 0x00000007020d7c24 */ /* 0x102fe4000f8e0a09 */
[----:B------:R-:W-:-:S06]  /*02d0*/  IMAD R4, R0, UR7, -R9 ;  /* 0x0000000700047c24 */ /* 0x000fcc000f8e0a09 */
[----:B--2---:R-:W-:Y:S05]  /*02e0*/  BRA.U !UP0, `(.L_x_0) ;  /* 0x0000000908447547 */ /* 0x004fea000b800000 */
[----:B------:R-:W-:Y:S01]  /*02f0*/  ULOP3.LUT UR7, UR6, 0x7, URZ, 0xc0, !UPT ;  /* 0x0000000706077892 */ /* 0x000fe2000f8ec0ff */
[----:B------:R-:W-:Y:S01]  /*0300*/  IMAD.MOV.U32 R3, RZ, RZ, -0x800000 ;  /* 0xff800000ff037424 */ /* 0x000fe200078e00ff */
[----:B------:R-:W-:Y:S02]  /*0310*/  ULOP3.LUT UR8, UR6, 0x3, URZ, 0xc0, !UPT ;  /* 0x0000000306087892 */ /* 0x000fe4000f8ec0ff */
[----:B------:R-:W-:Y:S02]  /*0320*/  UIADD3 UR4, UPT, UPT, UR7, -0x1, URZ ;  /* 0xffffffff07047890 */ /* 0x000fe4000fffe0ff */
[----:B------:R-:W-:Y:S02]  /*0330*/  ULOP3.LUT UR6, UR6, 0x7ffffff8, URZ, 0xc0, !UPT ;  /* 0x7ffffff806067892 */ /* 0x000fe4000f8ec0ff */
[----:B------:R-:W-:-:S03]  /*0340*/  UISETP.GE.U32.AND UP1, UPT, UR4, 0x3, UPT ;  /* 0x000000030400788c */ /* 0x000fc6000bf26070 */
[----:B------:R-:W-:-:S08]  /*0350*/  UMOV UR4, URZ ;  /* 0x000000ff00047c82 */ /* 0x000fd00008000000 */
.L_x_7:
[----:B------:R-:W0:Y:S01]  /*0360*/  LDCU UR9, c[0x0][0x3a8] ;  /* 0x00007500ff0977ac */ /* 0x000e220008000800 */
[----:B------:R-:W-:Y:S01]  /*0370*/  VIADD R10, R13, UR4 ;  /* 0x000000040d0a7c36 */ /* 0x000fe20008000000 */
[----:B------:R-:W1:Y:S01]  /*0380*/  LDCU UR5, c[0x0][0x398] ;  /* 0x00007300ff0577ac */ /* 0x000e620008000800 */
[----:B------:R-:W-:Y:S02]  /*0390*/  UIADD3 UR4, UPT, UPT, UR4, 0x1, URZ ;  /* 0x0000000104047890 */ /* 0x000fe4000fffe0ff */
[----:B0-----:R-:W-:Y:S02]  /*03a0*/  UISETP.GE.U32.AND UP2, UPT, UR9, 0x8, UPT ;  /* 0x000000080900788c */ /* 0x001fe4000bf46070 */
[----:B------:R-:W-:Y:S01]  /*03b0*/  UISETP.NE.AND UP0, UPT, UR4, UR9, UPT ;  /* 0x000000090400728c */ /* 0x000fe2000bf05270 */
[----:B-1----:R-:W-:-:S04]  /*03c0*/  ISETP.GE.AND P0, PT, R10, UR5, PT ;  /* 0x000000050a007c0c */ /* 0x002fc8000bf06270 */
[----:B------:R-:W-:Y:S01]  /*03d0*/  ISETP.GT.AND P0, PT, R10, -0x1, !P0 ;  /* 0xffffffff0a00780c */ /* 0x000fe20004704270 */
[----:B------:R-:W-:Y:S01]  /*03e0*/  IMAD R10, R5, UR5, R10 ;  /* 0x00000005050a7c24 */ /* 0x000fe2000f8e020a */
[----:B------:R-:W-:Y:S01]  /*03f0*/  UMOV UR5, URZ ;  /* 0x000000ff00057c82 */ /* 0x000fe20008000000 */
[----:B------:R-:W-:Y:S10]  /*0400*/  BRA.U !UP2, `(.L_x_1) ;  /* 0x000000010ae47547 */ /* 0x000ff4000b800000 */
[----:B------:R-:W0:Y:S01]  /*0410*/  LDC.64 R6, c[0x0][0x380] ;  /* 0x0000e000ff067b82 */ /* 0x000e220000000a00 */
[----:B------:R-:W1:Y:S01]  /*0420*/  LDCU UR9, c[0x0][0x39c] ;  /* 0x00007380ff0977ac */ /* 0x000e620008000800 */
[----:B------:R-:W-:-:S05]  /*0430*/  UMOV UR5, URZ ;  /* 0x000000ff00057c82 */ /* 0x000fca0008000000 */
.L_x_2:
[----:B------:R-:W-:-:S04]  /*0440*/  VIADD R17, R4, UR5 ;  /* 0x0000000504117c36 */ /* 0x000fc80008000000 */
[C---:B------:R-:W-:Y:S01]  /*0450*/  VIADD R8, R17.reuse, 0x1 ;  /* 0x0000000111087836 */ /* 0x040fe20000000000 */
[----:B-1----:R-:W-:Y:S01]  /*0460*/  ISETP.GE.AND P3, PT, R17, UR9, PT ;  /* 0x0000000911007c0c */ /* 0x002fe2000bf66270 */
[----:B------:R-:W-:-:S03]  /*0470*/  IMAD R9, R10, UR9, R17 ;  /* 0x000000090a097c24 */ /* 0x000fc6000f8e0211 */
[----:B------:R-:W-:Y:S02]  /*0480*/  ISETP.GT.AND P3, PT, R17, -0x1, !P3 ;  /* 0xffffffff1100780c */ /* 0x000fe40005f64270 */
[C---:B------:R-:W-:Y:S02]  /*0490*/  ISETP.GE.AND P2, PT, R8.reuse, UR9, PT ;  /* 0x0000000908007c0c */ /* 0x040fe4000bf46270 */
[----:B------:R-:W-:Y:S02]  /*04a0*/  PLOP3.LUT P3, PT, P0, P3, PT, 0x80, 0x8 ;  /* 0x000000000008781c */ /* 0x000fe40000767070 */
[----:B------:R-:W-:Y:S01]  /*04b0*/  ISETP.GT.AND P2, PT, R8, -0x1, !P2 ;  /* 0xffffffff0800780c */ /* 0x000fe20005744270 */
[----:B0-----:R-:W-:-:S03]  /*04c0*/  IMAD.WIDE R8, R9, 0x4, R6 ;  /* 0x0000000409087825 */ /* 0x001fc600078e0206 */
[----:B------:R-:W-:-:S07]  /*04d0*/  PLOP3.LUT P2, PT, P0, P2, PT, 0x80, 0x8 ;  /* 0x000000000008781c */ /* 0x000fce0000745070 */
[----:B------:R-:W2:Y:S06]  /*04e0*/  @P3 LDG.E R12, desc[UR10][R8.64] ;  /* 0x0000000a080c3981 */ /* 0x000eac000c1e1900 */
[----:B------:R-:W3:Y:S01]  /*04f0*/  @P2 LDG.E R14, desc[UR10][R8.64+0x4] ;  /* 0x0000040a080e2981 */ /* 0x000ee2000c1e1900 */
[C---:B------:R-:W-:Y:S02]  /*0500*/  VIADD R11, R17.reuse, 0x2 ;  /* 0x00000002110b7836 */ /* 0x040fe40000000000 */
[C---:B------:R-:W-:Y:S02]  /*0510*/  VIADD R15, R17.reuse, 0x3 ;  /* 0x00000003110f7836 */ /* 0x040fe40000000000 */
[----:B------:R-:W-:Y:S01]  /*0520*/  VIADD R16, R17, 0x4 ;  /* 0x0000000411107836 */ /* 0x000fe20000000000 */
[----:B------:R-:W-:-:S02]  /*0530*/  ISETP.GE.AND P1, PT, R11, UR9, PT ;  /* 0x000000090b007c0c */ /* 0x000fc4000bf26270 */
[----:B------:R-:W-:Y:S02]  /*0540*/  ISETP.GE.AND P6, PT, R15, UR9, PT ;  /* 0x000000090f007c0c */ /* 0x000fe4000bfc6270 */
[----:B------:R-:W-:Y:S01]  /*0550*/  ISETP.GT.AND P1, PT, R11, -0x1, !P1 ;  /* 0xffffffff0b00780c */ /* 0x000fe20004f24270 */
[----:B------:R-:W-:Y:S01]  /*0560*/  VIADD R11, R17, 0x5 ;  /* 0x00000005110b7836 */ /* 0x000fe20000000000 */
[----:B------:R-:W-:Y:S02]  /*0570*/  ISETP.GE.AND P5, PT, R16, UR9, PT ;  /* 0x0000000910007c0c */ /* 0x000fe4000bfa6270 */
[----:B------:R-:W-:Y:S01]  /*0580*/  ISETP.GT.AND P6, PT, R15, -0x1, !P6 ;  /* 0xffffffff0f00780c */ /* 0x000fe200077c4270 */
[----:B------:R-:W-:Y:S01]  /*0590*/  VIADD R15, R17, 0x6 ;  /* 0x00000006110f7836 */ /* 0x000fe20000000000 */
[----:B------:R-:W-:Y:S02]  /*05a0*/  PLOP3.LUT P1, PT, P0, P1, PT, 0x80, 0x8 ;  /* 0x000000000008781c */ /* 0x000fe40000723070 */
[----:B------:R-:W-:-:S02]  /*05b0*/  ISETP.GE.AND P4, PT, R11, UR9, PT ;  /* 0x000000090b007c0c */ /* 0x000fc4000bf86270 */
[----:B------:R-:W-:Y:S02]  /*05c0*/  ISETP.GT.AND P5, PT, R16, -0x1, !P5 ;  /* 0xffffffff1000780c */ /* 0x000fe40006fa4270 */
[----:B------:R-:W-:Y:S01]  /*05d0*/  ISETP.GT.AND P4, PT, R11, -0x1, !P4 ;  /* 0xffffffff0b00780c */ /* 0x000fe20006784270 */
[----:B------:R-:W-:Y:S01]  /*05e0*/  VIADD R11, R17, 0x7 ;  /* 0x00000007110b7836 */ /* 0x000fe20000000000 */
[----:B------:R-:W-:Y:S02]  /*05f0*/  PLOP3.LUT P5, PT, P0, P5, PT, 0x80, 0x8 ;  /* 0x000000000008781c */ /* 0x000fe400007ab070 */
[----:B------:R-:W-:-:S11]  /*0600*/  PLOP3.LUT P4, PT, P0, P4, PT, 0x80, 0x8 ;  /* 0x000000000008781c */ /* 0x000fd60000789070 */
[----:B------:R-:W4:Y:S04]  /*0610*/  @P5 LDG.E R16, desc[UR10][R8.64+0x10] ;  /* 0x0000100a08105981 */ /* 0x000f28000c1e1900 */
[----:B------:R-:W5:Y:S01]  /*0620*/  @P4 LDG.E R18, desc[UR10][R8.64+0x14] ;  /* 0x0000140a08124981 */ /* 0x000f62000c1e1900 */
[----:B--2---:R-:W-:Y:S02]  /*0630*/  @P3 FMNMX R3, R3, R12, !PT ;  /* 0x0000000c03033209 */ /* 0x004fe40007800000 */
[----:B------:R-:W-:Y:S01]  /*0640*/  PLOP3.LUT P3, PT, P0, P6, PT, 0x80, 0x8 ;  /* 0x000000000008781c */ /* 0x000fe2000076d070 */
[----:B------:R-:W2:Y:S01]  /*0650*/  @P1 LDG.E R12, desc[UR10][R8.64+0x8] ;  /* 0x0000080a080c1981 */ /* 0x000ea2000c1e1900 */
[----:B------:R-:W-:Y:S02]  /*0660*/  ISETP.GE.AND P6, PT, R15, UR9, PT ;  /* 0x000000090f007c0c */ /* 0x000fe4000bfc6270 */
[----:B---3--:R-:W-:-:S02]  /*0670*/  @P2 FMNMX R3, R3, R14, !PT ;  /* 0x0000000e03032209 */ /* 0x008fc40007800000 */
[----:B------:R-:W-:Y:S02]  /*0680*/  ISETP.GT.AND P6, PT, R15, -0x1, !P6 ;  /* 0xffffffff0f00780c */ /* 0x000fe400077c4270 */
[C---:B------:R-:W-:Y:S02]  /*0690*/  ISETP.GE.AND P2, PT, R11.reuse, UR9, PT ;  /* 0x000000090b007c0c */ /* 0x040fe4000bf46270 */
[----:B------:R-:W-:Y:S02]  /*06a0*/  PLOP3.LUT P6, PT, P0, P6, PT, 0x80, 0x8 ;  /* 0x000000000008781c */ /* 0x000fe400007cd070 */
[----:B------:R-:W-:Y:S01]  /*06b0*/  ISETP.GT.AND P2, PT, R11, -0x1, !P2 ;  /* 0xffffffff0b00780c */ /* 0x000fe20005744270 */
[----:B------:R-:W3:Y:S03]  /*06c0*/  @P3 LDG.E R14, desc[UR10][R8.64+0xc] ;  /* 0x00000c0a080e3981 */ /* 0x000ee6000c1e1900 */
[----:B------:R-:W-:-:S07]  /*06d0*/  PLOP3.LUT P2, PT, P0, P2, PT, 0x80, 0x8 ;  /* 0x000000000008781c */ /* 0x000fce0000745070 */
[----:B------:R-:W5:Y:S06]  /*06e0*/  @P6 LDG.E R20, desc[UR10][R8.64+0x18] ;  /* 0x0000180a08146981 */ /* 0x000f6c000c1e1900 */
[----:B------:R-:W5:Y:S01]  /*06f0*/  @P2 LDG.E R22, desc[UR10][R8.64+0x1c] ;  /* 0x00001c0a08162981 */ /* 0x000f62000c1e1900 */
[----:B------:R-:W-:-:S04]  /*0700*/  UIADD3 UR5, UPT, UPT, UR5, 0x8, URZ ;  /* 0x0000000805057890 */ /* 0x000fc8000fffe0ff */
[----:B------:R-:W-:Y:S01]  /*0710*/  UISETP.NE.AND UP2, UPT, UR5, UR6, UPT ;  /* 0x000000060500728c */ /* 0x000fe2000bf45270 */
[----:B--2---:R-:W-:-:S04]  /*0720*/  @P1 FMNMX R3, R3, R12, !PT ;  /* 0x0000000c03031209 */ /* 0x004fc80007800000 */
[----:B---3--:R-:W-:-:S04]  /*0730*/  @P3 FMNMX R3, R3, R14, !PT ;  /* 0x0000000e03033209 */ /* 0x008fc80007800000 */
[----:B----4-:R-:W-:-:S04]  /*0740*/  @P5 FMNMX R3, R3, R16, !PT ;  /* 0x0000001003035209 */ /* 0x010fc80007800000 */
[----:B-----5:R-:W-:-:S04]  /*0750*/  @P4 FMNMX R3, R3, R18, !PT ;  /* 0x0000001203034209 */ /* 0x020fc80007800000 */
[----:B------:R-:W-:-:S04]  /*0760*/  @P6 FMNMX R3, R3, R20, !PT ;  /* 0x0000001403036209 */ /* 0x000fc80007800000 */
[----:B------:R-:W-:Y:S01]  /*0770*/  @P2 FMNMX R3, R3, R22, !PT ;  /* 0x0000001603032209 */ /* 0x000fe20007800000 */
[----:B------:R-:W-:Y:S06]  /*0780*/  BRA.U UP2, `(.L_x_2) ;  /* 0xfffffffd022c7547 */ /* 0x000fec000b83ffff */
[----:B------:R-:W-:-:S05]  /*0790*/  UMOV UR5, UR6 ;  /* 0x0000000600057c82 */ /* 0x000fca0008000000 */
.L_x_1:
[----:B------:R-:W-:-:S09]  /*07a0*/  UISETP.NE.AND UP2, UPT, UR7, URZ, UPT ;  /* 0x000000ff0700728c */ /* 0x000fd2000bf45270 */
[----:B------:R-:W-:Y:S05]  /*07b0*/  BRA.U !UP2, `(.L_x_3) ;  /* 0x000000050a0c7547 */ /* 0x000fea000b800000 */
[----:B------:R-:W-:Y:S01]  /*07c0*/  UISETP.NE.AND UP2, UPT, UR8, URZ, UPT ;  /* 0x000000ff0800728c */ /* 0x000fe2000bf45270 */
[----:B------:R-:W-:Y:S10]  /*07d0*/  BRA.U !UP1, `(.L_x_4) ;  /* 0x0000000109747547 */ /* 0x000ff4000b800000 */
[----:B------:R-:W0:Y:S01]  /*07e0*/  LDCU UR9, c[0x0][0x39c] ;  /* 0x00007380ff0977ac */ /* 0x000e220008000800 */
[----:B------:R-:W1:Y:S01]  /*07f0*/  LDC.64 R6, c[0x0][0x380] ;  /* 0x0000e000ff067b82 */ /* 0x000e620000000a00 */
[----:B------:R-:W-:-:S04]  /*0800*/  VIADD R9, R4, UR5 ;  /* 0x0000000504097c36 */ /* 0x000fc80008000000 */
[C---:B------:R-:W-:Y:S02]  /*0810*/  VIADD R8, R9.reuse, 0x1 ;  /* 0x0000000109087836 */ /* 0x040fe40000000000 */
[C---:B------:R-:W-:Y:S02]  /*0820*/  VIADD R11, R9.reuse, 0x2 ;  /* 0x00000002090b7836 */ /* 0x040fe40000000000 */
[C---:B------:R-:W-:Y:S01]  /*0830*/  VIADD R12, R9.reuse, 0x3 ;  /* 0x00000003090c7836 */ /* 0x040fe20000000000 */
[C---:B0-----:R-:W-:Y:S02]  /*0840*/  ISETP.GE.AND P1, PT, R9.reuse, UR9, PT ;  /* 0x0000000909007c0c */ /* 0x041fe4000bf26270 */
[----:B------:R-:W-:Y:S02]  /*0850*/  ISETP.GE.AND P2, PT, R8, UR9, PT ;  /* 0x0000000908007c0c */ /* 0x000fe4000bf46270 */
[----:B------:R-:W-:Y:S01]  /*0860*/  ISETP.GT.AND P1, PT, R9, -0x1, !P1 ;  /* 0xffffffff0900780c */ /* 0x000fe20004f24270 */
[----:B------:R-:W-:Y:S01]  /*0870*/  IMAD R9, R10, UR9, R9 ;  /* 0x000000090a097c24 */ /* 0x000fe2000f8e0209 */
[----:B------:R-:W-:-:S02]  /*0880*/  ISETP.GE.AND P3, PT, R11, UR9, PT ;  /* 0x000000090b007c0c */ /* 0x000fc4000bf66270 */
[----:B------:R-:W-:Y:S01]  /*0890*/  ISETP.GT.AND P2, PT, R8, -0x1, !P2 ;  /* 0xffffffff0800780c */ /* 0x000fe20005744270 */
[----:B-1----:R-:W-:Y:S01]  /*08a0*/  IMAD.WIDE R6, R9, 0x4, R6 ;  /* 0x0000000409067825 */ /* 0x002fe200078e0206 */
[----:B------:R-:W-:Y:S02]  /*08b0*/  PLOP3.LUT P1, PT, P0, P1, PT, 0x80, 0x8 ;  /* 0x000000000008781c */ /* 0x000fe40000723070 */
[----:B------:R-:W-:Y:S02]  /*08c0*/  ISETP.GT.AND P3, PT, R11, -0x1, !P3 ;  /* 0xffffffff0b00780c */ /* 0x000fe40005f64270 */
[C---:B------:R-:W-:Y:S02]  /*08d0*/  ISETP.GE.AND P4, PT, R12.reuse, UR9, PT ;  /* 0x000000090c007c0c */ /* 0x040fe4000bf86270 */
[----:B------:R-:W-:Y:S02]  /*08e0*/  PLOP3.LUT P2, PT, P0, P2, PT, 0x80, 0x8 ;  /* 0x000000000008781c */ /* 0x000fe40000745070 */
[----:B------:R-:W-:-:S02]  /*08f0*/  ISETP.GT.AND P4, PT, R12, -0x1, !P4 ;  /* 0xffffffff0c00780c */ /* 0x000fc40006784270 */
[----:B------:R-:W-:Y:S02]  /*0900*/  PLOP3.LUT P3, PT, P0, P3, PT, 0x80, 0x8 ;  /* 0x000000000008781c */ /* 0x000fe40000767070 */
[----:B------:R-:W-:Y:S01]  /*0910*/  PLOP3.LUT P4, PT, P0, P4, PT, 0x80, 0x8 ;  /* 0x000000000008781c */ /* 0x000fe20000789070 */
[----:B------:R-:W2:Y:S06]  /*0920*/  @P1 LDG.E R8, desc[UR10][R6.64] ;  /* 0x0000000a06081981 */ /* 0x000eac000c1e1900 */
[----:B------:R-:W3:Y:S04]  /*0930*/  @P2 LDG.E R12, desc[UR10][R6.64+0x4] ;  /* 0x0000040a060c2981 */ /* 0x000ee8000c1e1900 */
[----:B------:R-:W4:Y:S04]  /*0940*/  @P3 LDG.E R14, desc[UR10][R6.64+0x8] ;  /* 0x0000080a060e3981 */ /* 0x000f28000c1e1900 */
[----:B------:R-:W5:Y:S01]  /*0950*/  @P4 LDG.E R16, desc[UR10][R6.64+0xc] ;  /* 0x00000c0a06104981 */ /* 0x000f62000c1e1900 */
[----:B------:R-:W-:Y:S01]  /*0960*/  UIADD3 UR5, UPT, UPT, UR5, 0x4, URZ ;  /* 0x0000000405057890 */ /* 0x000fe2000fffe0ff */
[----:B--2---:R-:W-:-:S04]  /*0970*/  @P1 FMNMX R3, R3, R8, !PT ;  /* 0x0000000803031209 */ /* 0x004fc80007800000 */
[----:B---3--:R-:W-:-:S04]  /*0980*/  @P2 FMNMX R3, R3, R12, !PT ;  /* 0x0000000c03032209 */ /* 0x008fc80007800000 */
[----:B----4-:R-:W-:-:S04]  /*0990*/  @P3 FMNMX R3, R3, R14, !PT ;  /* 0x0000000e03033209 */ /* 0x010fc80007800000 */
[----:B-----5:R-:W-:-:S07]  /*09a0*/  @P4 FMNMX R3, R3, R16, !PT ;  /* 0x0000001003034209 */ /* 0x020fce0007800000 */
.L_x_4:
[----:B------:R-:W-:Y:S05]  /*09b0*/  BRA.U !UP2, `(.L_x_3) ;  /* 0x000000010a8c7547 */ /* 0x000fea000b800000 */
[----:B------:R-:W0:Y:S01]  /*09c0*/  LDCU UR9, c[0x0][0x3a8] ;  /* 0x00007500ff0977ac */ /* 0x000e220008000800 */
[----:B------:R-:W-:Y:S02]  /*09d0*/  UISETP.NE.AND UP2, UPT, UR8, 0x1, UPT ;  /* 0x000000010800788c */ /* 0x000fe4000bf45270 */
[----:B0-----:R-:W-:-:S07]  /*09e0*/  ULOP3.LUT UP3, URZ, UR9, 0x1, URZ, 0xc0, !UPT ;  /* 0x0000000109ff7892 */ /* 0x001fce000f86c0ff */
[----:B------:R-:W-:Y:S05]  /*09f0*/  BRA.U !UP2, `(.L_x_5) ;  /* 0x000000010a447547 */ /* 0x000fea000b800000 */
[----:B------:R-:W0:Y:S01]  /*0a00*/  LDCU UR9, c[0x0][0x39c] ;  /* 0x00007380ff0977ac */ /* 0x000e220008000800 */
[----:B------:R-:W1:Y:S01]  /*0a10*/  LDC.64 R6, c[0x0][0x380] ;  /* 0x0000e000ff067b82 */ /* 0x000e620000000a00 */
[----:B------:R-:W-:-:S04]  /*0a20*/  VIADD R9, R4, UR5 ;  /* 0x0000000504097c36 */ /* 0x000fc80008000000 */
[C---:B------:R-:W-:Y:S01]  /*0a30*/  VIADD R8, R9.reuse, 0x1 ;  /* 0x0000000109087836 */ /* 0x040fe20000000000 */
[----:B0-----:R-:W-:-:S04]  /*0a40*/  ISETP.GE.AND P1, PT, R9, UR9, PT ;  /* 0x0000000909007c0c */ /* 0x001fc8000bf26270 */
[----:B------:R-:W-:Y:S02]  /*0a50*/  ISETP.GE.AND P2, PT, R8, UR9, PT ;  /* 0x0000000908007c0c */ /* 0x000fe4000bf46270 */
[----:B------:R-:W-:Y:S01]  /*0a60*/  ISETP.GT.AND P1, PT, R9, -0x1, !P1 ;  /* 0xffffffff0900780c */ /* 0x000fe20004f24270 */
[----:B------:R-:W-:Y:S01]  /*0a70*/  IMAD R9, R10, UR9, R9 ;  /* 0x000000090a097c24 */ /* 0x000fe2000f8e0209 */
[----:B------:R-:W-:Y:S02]  /*0a80*/  ISETP.GT.AND P2, PT, R8, -0x1, !P2 ;  /* 0xffffffff0800780c */ /* 0x000fe40005744270 */
[----:B------:R-:W-:Y:S01]  /*0a90*/  PLOP3.LUT P1, PT, P0, P1, PT, 0x80, 0x8 ;  /* 0x000000000008781c */ /* 0x000fe20000723070 */
[----:B-1----:R-:W-:Y:S01]  /*0aa0*/  IMAD.WIDE R6, R9, 0x4, R6 ;  /* 0x0000000409067825 */ /* 0x002fe200078e0206 */
[----:B------:R-:W-:-:S11]  /*0ab0*/  PLOP3.LUT P2, PT, P0, P2, PT, 0x80, 0x8 ;  /* 0x000000000008781c */ /* 0x000fd60000745070 */
[----:B------:R-:W2:Y:S04]  /*0ac0*/  @P1 LDG.E R8, desc[UR10][R6.64] ;  /* 0x0000000a06081981 */ /* 0x000ea8000c1e1900 */
[----:B------:R-:W3:Y:S01]  /*0ad0*/  @P2 LDG.E R12, desc[UR10][R6.64+0x4] ;  /* 0x0000040a060c2981 */ /* 0x000ee2000c1e1900 */
[----:B------:R-:W-:Y:S01]  /*0ae0*/  UIADD3 UR5, UPT, UPT, UR5, 0x2, URZ ;  /* 0x0000000205057890 */ /* 0x000fe2000fffe0ff */
[----:B--2---:R-:W-:-:S04]  /*0af0*/  @P1 FMNMX R3, R3, R8, !PT ;  /* 0x0000000803031209 */ /* 0x004fc80007800000 */
[----:B---3--:R-:W-:-:S07]  /*0b00*/  @P2 FMNMX R3, R3, R12, !PT ;  /* 0x0000000c03032209 */ /* 0x008fce0007800000 */
.L_x_5:
[----:B------:R-:W-:Y:S05]  /*0b10*/  BRA.U !UP3, `(.L_x_3) ;  /* 0x000000010b347547 */ /* 0x000fea000b800000 */
[----:B------:R-:W0:Y:S01]  /*0b20*/  LDCU UR9, c[0x0][0x39c] ;  /* 0x00007380ff0977ac */ /* 0x000e220008000800 */
[----:B------:R-:W-:Y:S01]  /*0b30*/  VIADD R9, R4, UR5 ;  /* 0x0000000504097c36 */ /* 0x000fe20008000000 */
[----:B------:R-:W-:Y:S04]  /*0b40*/  BSSY.RECONVERGENT B0, `(.L_x_3) ;  /* 0x000000a000007945 */ /* 0x000fe80003800200 */
[----:B0-----:R-:W-:-:S04]  /*0b50*/  ISETP.GE.AND P1, PT, R9, UR9, PT ;  /* 0x0000000909007c0c */ /* 0x001fc8000bf26270 */
[----:B------:R-:W-:-:S04]  /*0b60*/  ISETP.GT.AND P1, PT, R9, -0x1, !P1 ;  /* 0xffffffff0900780c */ /* 0x000fc80004f24270 */
[----:B------:R-:W-:-:S13]  /*0b70*/  PLOP3.LUT P1, PT, P0, P1, PT, 0x80, 0x8 ;  /* 0x000000000008781c */ /* 0x000fda0000723070 */
[----:B------:R-:W-:Y:S05]  /*0b80*/  @!P1 BRA `(.L_x_6) ;  /* 0x0000000000149947 */ /* 0x000fea0003800000 */
[----:B------:R-:W0:Y:S01]  /*0b90*/  LDC.64 R6, c[0x0][0x380] ;  /* 0x0000e000ff067b82 */ /* 0x000e220000000a00 */
[----:B------:R-:W-:-:S04]  /*0ba0*/  IMAD R9, R10, UR9, R9 ;  /* 0x000000090a097c24 */ /* 0x000fc8000f8e0209 */
[----:B0-----:R-:W-:-:S06]  /*0bb0*/  IMAD.WIDE R6, R9, 0x4, R6 ;  /* 0x0000000409067825 */ /* 0x001fcc00078e0206 */
[----:B------:R-:W2:Y:S02]  /*0bc0*/  LDG.E R6, desc[UR10][R6.64] ;  /* 0x0000000a06067981 */ /* 0x000ea4000c1e1900 */
[----:B--2---:R-:W-:-:S07]  /*0bd0*/  FMNMX R3, R3, R6, !PT ;  /* 0x0000000603037209 */ /* 0x004fce0007800000 */
.L_x_6:
[----:B------:R-:W-:Y:S05]  /*0be0*/  BSYNC.RECONVERGENT B0 ;  /* 0x0000000000007941 */ /* 0x000fea0003800200 */
.L_x_3:
[----:B------:R-:W-:Y:S05]  /*0bf0*/  BRA.U UP0, `(.L_x_7) ;  /* 0xfffffff500d87547 */ /* 0x000fea000b83ffff */
.L_x_0:
[----:B------:R-:W0:Y:S01]  /*0c00*/  LDCU.64 UR12, c[0x0][0x3a0] ;  /* 0x00007400ff0c77ac */ /* 0x000e220008000a00 */
[----:B------:R-:W1:Y:S01]  /*0c10*/  LDC.64 R6, c[0x0][0x388] ;  /* 0x0000e200ff067b82 */ /* 0x000e620000000a00 */
[----:B0-----:R-:W-:-:S04]  /*0c20*/  IMAD R5, R5, UR12, R2 ;  /* 0x0000000c05057c24 */ /* 0x001fc8000f8e0202 */
[----:B------:R-:W-:-:S04]  /*0c30*/  IMAD R5, R5, UR13, R0 ;  /* 0x0000000d05057c24 */ /* 0x000fc8000f8e0200 */
[----:B-1----:R-:W-:-:S05]  /*0c40*/  IMAD.WIDE R4, R5, 0x4, R6 ;  /* 0x0000000405047825 */ /* 0x002fca00078e0206 */
[----:B------:R-:W-:Y:S01]  /*0c50*/  STG.E desc[UR10][R4.64], R3 ;  /* 0x0000000304007986 */ /* 0x000fe2000c10190a */
[----:B------:R-:W-:Y:S05]  /*0c60*/  EXIT ;  /* 0x000000000000794d */ /* 0x000fea0003800000 */
.L_x_8:
[----:B------:R-:W-:-:S00]  /*0c70*/  BRA `(.L_x_8) ;  /* 0xfffffffc00fc7947 */ /* 0x000fc0000383ffff */
[----:B------:R-:W-:-:S00]  /*0c80*/  NOP ;  /* 0x0000000000007918 */ /* 0x000fc00000000000 */
[----:B------:R-:W-:-:S00]  /*0c90*/  NOP ;  /* 0x0000000000007918 */ /* 0x000fc00000000000 */
[----:B------:R-:W-:-:S00]  /*0ca0*/  NOP ;  /* 0x0000000000007918 */ /* 0x000fc00000000000 */
[----:B------:R-:W-:-:S00]  /*0cb0*/  NOP ;  /* 0x0000000000007918 */ /* 0x000fc00000000000 */
[----:B------:R-:W-:-:S00]  /*0cc0*/  NOP ;  /* 0x0000000000007918 */ /* 0x000fc00000000000 */
[----:B------:R-:W-:-:S00]  /*0cd0*/  NOP ;  /* 0x0000000000007918 */ /* 0x000fc00000000000 */
[----:B------:R-:W-:-:S00]  /*0ce0*/  NOP ;  /* 0x0000000000007918 */ /* 0x000fc00000000000 */
[----:B------:R-:W-:-:S00]  /*0cf0*/  NOP ;  /* 0x0000000000007918 */ /* 0x000fc00000000000 */
.L_x_23:


//--------------------- .text._Z21max_pooling_2d_tilingPKfPfiiiiiiiii --------------------------
	.section	.text._Z21max_pooling_2d_tilingPKfPfiiiiiiiii,"ax",@progbits
	.align	128
        .global         _Z21max_pooling_2d_tilingPKfPfiiiiiiiii
        .type           _Z21max_pooling_2d_tilingPKfPfiiiiiiiii,@function
        .size           _Z21max_pooling_2d_tilingPKfPfiiiiiiiii,(.L_x_24 - _Z21max_pooling_2d_tilingPKfPfiiiiiiiii)
        .other          _Z21max_pooling_2d_tilingPKfPfiiiiiiiii,@"STO_CUDA_ENTRY STV_DEFAULT"
_Z21max_pooling_2d_tilingPKfPfiiiiiiiii:
.text._Z21max_pooling_2d_tilingPKfPfiiiiiiiii:
[----:B------:R-:W-:Y:S01]  /*0000*/  LDC R1, c[0x0][0x37c] ;  /* 0x0000df00ff017b82 */ /* 0x000fe20000000800 */
[----:B------:R-:W0:Y:S01]  /*0010*/  S2R R2, SR_TID.Y ;  /* 0x0000000000027919 */ /* 0x000e220000002200 */
[----:B------:R-:W1:Y:S06]  /*0020*/  LDCU.64 UR8, c[0x0][0x3a8] ;  /* 0x00007500ff0877ac */ /* 0x000e6c0008000a00 */
[----:B------:R-:W2:Y:S01]  /*0030*/  S2UR UR6, SR_CTAID.Y ;  /* 0x00000000000679c3 */ /* 0x000ea20000002600 */
[----:B------:R-:W-:Y:S01]  /*0040*/  BSSY.RECONVERGENT B0, `(.L_x_9) ;  /* 0x0000035000007945 */ /* 0x000fe20003800200 */
[----:B------:R-:W3:Y:S01]  /*0050*/  S2R R11, SR_TID.X ;  /* 0x00000000000b7919 */ /* 0x000ee20000002100 */
[----:B------:R-:W4:Y:S01]  /*0060*/  LDCU UR14, c[0x0][0x364] ;  /* 0x00006c80ff0e77ac */ /* 0x000f220008000800 */
[----:B------:R-:W5:Y:S04]  /*0070*/  LDCU UR15, c[0x0][0x360] ;  /* 0x00006c00ff0f77ac */ /* 0x000f680008000800 */
[----:B------:R-:W3:Y:S01]  /*0080*/  S2UR UR7, SR_CTAID.X ;  /* 0x00000000000779c3 */ /* 0x000ee20000002500 */
[----:B------:R-:W3:Y:S01]  /*0090*/  LDCU UR10, c[0x0][0x3b0] ;  /* 0x00007600ff0a77ac */ /* 0x000ee20008000800 */
[----:B------:R-:W3:Y:S06]  /*00a0*/  LDCU.64 UR12, c[0x0][0x358] ;  /* 0x00006b00ff0c77ac */ /* 0x000eec0008000a00 */
[----:B------:R-:W3:Y:S01]  /*00b0*/  S2UR UR16, SR_CTAID.Z ;  /* 0x00000000001079c3 */ /* 0x000ee20000002700 */
[----:B-1----:R-:W-:Y:S01]  /*00c0*/  UIADD3 UR4, UPT, UPT, UR8, -0x1, URZ ;  /* 0xffffffff08047890 */ /* 0x002fe2000fffe0ff */
[----:B------:R-:W1:Y:S03]  /*00d0*/  LDCU UR17, c[0x0][0x39c] ;  /* 0x00007380ff1177ac */ /* 0x000e660008000800 */
[----:B----4-:R-:W-:-:S02]  /*00e0*/  UIMAD UR8, UR14, UR9, UR4 ;  /* 0x000000090e0872a4 */ /* 0x010fc4000f8e0204 */
[----:B-----5:R-:W-:Y:S02]  /*00f0*/  UIMAD UR5, UR15, UR9, UR4 ;  /* 0x000000090f0572a4 */ /* 0x020fe4000f8e0204 */
[----:B--2---:R-:W-:Y:S02]  /*0100*/  UIMAD UR6, UR14, UR6, URZ ;  /* 0x000000060e0672a4 */ /* 0x004fe4000f8e02ff */
[C---:B0-----:R-:W-:Y:S01]  /*0110*/  ISETP.GE.AND P0, PT, R2.reuse, UR8, PT ;  /* 0x0000000802007c0c */ /* 0x041fe2000bf06270 */
[----:B---3--:R-:W-:Y:S02]  /*0120*/  UIMAD UR4, UR15, UR7, URZ ;  /* 0x000000070f0472a4 */ /* 0x008fe4000f8e02ff */
[----:B------:R-:W-:Y:S02]  /*0130*/  UIMAD UR11, UR6, UR9, -UR10 ;  /* 0x00000009060b72a4 */ /* 0x000fe4000f8e0a0a */
[----:B------:R-:W-:Y:S01]  /*0140*/  VIADD R3, R2, UR6 ;  /* 0x0000000602037c36 */ /* 0x000fe20008000000 */
[----:B------:R-:W-:-:S02]  /*0150*/  UIMAD UR7, UR4, UR9, -UR10 ;  /* 0x00000009040772a4 */ /* 0x000fc4000f8e0a0a */
[----:B------:R-:W-:-:S05]  /*0160*/  VIADD R0, R11, UR4 ;  /* 0x000000040b007c36 */ /* 0x000fca0008000000 */
[----:B-1----:R-:W-:Y:S05]  /*0170*/  @P0 BRA `(.L_x_10) ;  /* 0x0000000000840947 */ /* 0x002fea0003800000 */
[----:B------:R-:W-:-:S07]  /*0180*/  IMAD.MOV.U32 R6, RZ, RZ, R2 ;  /* 0x000000ffff067224 */ /* 0x000fce00078e0002 */
.L_x_14:
[----:B------:R-:W-:Y:S01]  /*0190*/  ISETP.GE.AND P0, PT, R11, UR5, PT ;  /* 0x000000050b007c0c */ /* 0x000fe2000bf06270 */
[----:B------:R-:W-:-:S12]  /*01a0*/  BSSY.RECONVERGENT B1, `(.L_x_11) ;  /* 0x000001b000017945 */ /* 0x000fd80003800200 */
[----:B0-----:R-:W-:Y:S05]  /*01b0*/  @P0 BRA `(.L_x_12) ;  /* 0x0000000000640947 */ /* 0x001fea0003800000 */
[----:B------:R-:W0:Y:S01]  /*01c0*/  S2R R10, SR_CgaCtaId ;  /* 0x00000000000a7919 */ /* 0x000e220000008800 */
[----:B------:R-:W1:Y:S01]  /*01d0*/  LDC R7, c[0x0][0x398] ;  /* 0x0000e600ff077b82 */ /* 0x000e620000000800 */
[C---:B------:R-:W-:Y:S01]  /*01e0*/  VIADD R4, R6.reuse, UR11 ;  /* 0x0000000b06047c36 */ /* 0x040fe20008000000 */
[----:B------:R-:W-:Y:S01]  /*01f0*/  MOV R5, 0x400 ;  /* 0x0000040000057802 */ /* 0x000fe20000000f00 */
[----:B------:R-:W-:-:S03]  /*0200*/  IMAD R14, R6, UR5, RZ ;  /* 0x00000005060e7c24 */ /* 0x000fc6000f8e02ff */
[C---:B-1----:R-:W-:Y:S01]  /*0210*/  ISETP.GE.AND P0, PT, R4.reuse, R7, PT ;  /* 0x000000070400720c */ /* 0x042fe20003f06270 */
[----:B------:R-:W-:Y:S02]  /*0220*/  IMAD R12, R7, UR16, R4 ;  /* 0x00000010070c7c24 */ /* 0x000fe4000f8e0204 */
[----:B------:R-:W-:Y:S01]  /*0230*/  IMAD.MOV.U32 R7, RZ, RZ, R11 ;  /* 0x000000ffff077224 */ /* 0x000fe200078e000b */
[----:B------:R-:W-:Y:S02]  /*0240*/  ISETP.GT.AND P0, PT, R4, -0x1, !P0 ;  /* 0xffffffff0400780c */ /* 0x000fe40004704270 */
[----:B0-----:R-:W-:-:S11]  /*0250*/  LEA R10, R10, R5, 0x18 ;  /* 0x000000050a0a7211 */ /* 0x001fd600078ec0ff */
.L_x_13:
[----:B0-----:R-:W-:Y:S02]  /*0260*/  VIADD R9, R7, UR7 ;  /* 0x0000000707097c36 */ /* 0x001fe40008000000 */
[----:B------:R-:W-:-:S03]  /*0270*/  IMAD.MOV.U32 R8, RZ, RZ, -0x800000 ;  /* 0xff800000ff087424 */ /* 0x000fc600078e00ff */
[----:B------:R-:W-:-:S04]  /*0280*/  ISETP.GE.AND P1, PT, R9, UR17, PT ;  /* 0x0000001109007c0c */ /* 0x000fc8000bf26270 */
[----:B------:R-:W-:-:S04]  /*0290*/  ISETP.GT.AND P1, PT, R9, -0x1, !P1 ;  /* 0xffffffff0900780c */ /* 0x000fc80004f24270 */
[----:B------:R-:W-:-:S13]  /*02a0*/  PLOP3.LUT P1, PT, P0, P1, PT, 0x80, 0x8 ;  /* 0x000000000008781c */ /* 0x000fda0000723070 */
[----:B------:R-:W0:Y:S01]  /*02b0*/  @P1 LDC.64 R4, c[0x0][0x380] ;  /* 0x0000e000ff041b82 */ /* 0x000e220000000a00 */
[----:B------:R-:W-:-:S04]  /*02c0*/  @P1 IMAD R9, R12, UR17, R9 ;  /* 0x000000110c091c24 */ /* 0x000fc8000f8e0209 */
[----:B0-----:R-:W-:-:S05]  /*02d0*/  @P1 IMAD.WIDE R4, R9, 0x4, R4 ;  /* 0x0000000409041825 */ /* 0x001fca00078e0204 */
[----:B------:R-:W2:Y:S01]  /*02e0*/  @P1 LDG.E R8, desc[UR12][R4.64] ;  /* 0x0000000c04081981 */ /* 0x000ea2000c1e1900 */
[----:B------:R-:W-:Y:S02]  /*02f0*/  IMAD.IADD R9, R14, 0x1, R7 ;  /* 0x000000010e097824 */ /* 0x000fe400078e0207 */
[----:B------:R-:W-:Y:S02]  /*0300*/  VIADD R7, R7, UR15 ;  /* 0x0000000f07077c36 */ /* 0x000fe40008000000 */
[----:B------:R-:W-:-:S03]  /*0310*/  IMAD R9, R9, 0x4, R10 ;  /* 0x0000000409097824 */ /* 0x000fc600078e020a */
[----:B------:R-:W-:Y:S02]  /*0320*/  ISETP.GE.AND P1, PT, R7, UR5, PT ;  /* 0x0000000507007c0c */ /* 0x000fe4000bf26270 */
[----:B--2---:R0:W-:Y:S11]  /*0330*/  STS [R9], R8 ;  /* 0x0000000809007388 */ /* 0x0041f60000000800 */
[----:B------:R-:W-:Y:S05]  /*0340*/  @!P1 BRA `(.L_x_13) ;  /* 0xfffffffc00c49947 */ /* 0x000fea000383ffff */
.L_x_12:
[----:B------:R-:W-:Y:S05]  /*0350*/  BSYNC.RECONVERGENT B1 ;  /* 0x0000000000017941 */ /* 0x000fea0003800200 */
.L_x_11:
[----:B------:R-:W-:-:S05]  /*0360*/  VIADD R6, R6, UR14 ;  /* 0x0000000e06067c36 */ /* 0x000fca0008000000 */
[----:B------:R-:W-:-:S13]  /*0370*/  ISETP.GE.AND P0, PT, R6, UR8, PT ;  /* 0x0000000806007c0c */ /* 0x000fda000bf06270 */
[----:B------:R-:W-:Y:S05]  /*0380*/  @!P0 BRA `(.L_x_14) ;  /* 0xfffffffc00808947 */ /* 0x000fea000383ffff */
.L_x_10:
[----:B------:R-:W-:Y:S05]  /*0390*/  BSYNC.RECONVERGENT B0 ;  /* 0x0000000000007941 */ /* 0x000fea0003800200 */
.L_x_9:
[----:B------:R-:W1:Y:S01]  /*03a0*/  LDCU.64 UR18, c[0x0][0x3a0] ;  /* 0x00007400ff1277ac */ /* 0x000e620008000a00 */
[----:B------:R-:W-:Y:S01]  /*03b0*/  BAR.SYNC.DEFER_BLOCKING 0x0 ;  /* 0x0000000000007b1d */ /* 0x000fe20000010000 */
[----:B-1----:R-:W-:-:S04]  /*03c0*/  ISETP.GE.AND P0, PT, R0, UR19, PT ;  /* 0x0000001300007c0c */ /* 0x002fc8000bf06270 */
[----:B------:R-:W-:-:S13]  /*03d0*/  ISETP.GE.OR P0, PT, R3, UR18, P0 ;  /* 0x0000001203007c0c */ /* 0x000fda0008706670 */
[----:B------:R-:W-:Y:S05]  /*03e0*/  @P0 EXIT ;  /* 0x000000000000094d */ /* 0x000fea0003800000 */
[----:B------:R-:W1:Y:S01]  /*03f0*/  LDC R6, c[0x0][0x3a8] ;  /* 0x0000ea00ff067b82 */ /* 0x000e620000000800 */
[----:B------:R-:W-:Y:S01]  /*0400*/  IMAD.MOV.U32 R18, RZ, RZ, -0x800000 ;  /* 0xff800000ff127424 */ /* 0x000fe200078e00ff */
[----:B-1----:R-:W-:-:S13]  /*0410*/  ISETP.GE.AND P0, PT, R6, 0x1, PT ;  /* 0x000000010600780c */ /* 0x002fda0003f06270 */
[----:B------:R-:W-:Y:S05]  /*0420*/  @!P0 BRA `(.L_x_15) ;  /* 0x0000000400988947 */ /* 0x000fea0003800000 */
[----:B------:R-:W1:Y:S01]  /*0430*/  S2UR UR6, SR_CgaCtaId ;  /* 0x00000000000679c3 */ /* 0x000e620000008800 */
[----:B------:R-:W2:Y:S01]  /*0440*/  LDCU UR7, c[0x0][0x3ac] ;  /* 0x00007580ff0777ac */ /* 0x000ea20008000800 */
[C---:B------:R-:W-:Y:S01]  /*0450*/  LOP3.LUT R24, R6.reuse, 0xf, RZ, 0xc0, !PT ;  /* 0x0000000f06187812 */ /* 0x040fe200078ec0ff */
[----:B------:R-:W-:Y:S01]  /*0460*/  IMAD.MOV.U32 R18, RZ, RZ, -0x800000 ;  /* 0xff800000ff127424 */ /* 0x000fe200078e00ff */
[----:B------:R-:W-:Y:S01]  /*0470*/  LOP3.LUT R25, R6, 0x7, RZ, 0xc0, !PT ;  /* 0x0000000706197812 */ /* 0x000fe200078ec0ff */
[----:B------:R-:W-:Y:S02]  /*0480*/  UMOV UR4, 0x400 ;  /* 0x0000040000047882 */ /* 0x000fe40000000000 */
[----:B------:R-:W-:Y:S02]  /*0490*/  VIADD R5, R24, 0xffffffff ;  /* 0xffffffff18057836 */ /* 0x000fe40000000000 */
[----:B------:R-:W-:-:S03]  /*04a0*/  VIADD R7, R25, 0xffffffff ;  /* 0xffffffff19077836 */ /* 0x000fc60000000000 */
[----:B------:R-:W-:Y:S02]  /*04b0*/  ISETP.GE.U32.AND P0, PT, R5, 0x7, PT ;  /* 0x000000070500780c */ /* 0x000fe40003f06070 */
[C---:B------:R-:W-:Y:S02]  /*04c0*/  LOP3.LUT R5, R6.reuse, 0x7ffffff0, RZ, 0xc0, !PT ;  /* 0x7ffffff006057812 */ /* 0x040fe400078ec0ff */
[----:B------:R-:W-:Y:S02]  /*04d0*/  ISETP.GE.U32.AND P1, PT, R7, 0x3, PT ;  /* 0x000000030700780c */ /* 0x000fe40003f26070 */
[----:B------:R-:W-:Y:S01]  /*04e0*/  LOP3.LUT R6, R6, 0x3, RZ, 0xc0, !PT ;  /* 0x0000000306067812 */ /* 0x000fe200078ec0ff */
[----:B--2---:R-:W-:Y:S01]  /*04f0*/  IMAD R4, R11, UR7, RZ ;  /* 0x000000070b047c24 */ /* 0x004fe2000f8e02ff */
[----:B------:R-:W-:Y:S01]  /*0500*/  USHF.L.U32 UR7, UR5, 0x2, URZ ;  /* 0x0000000205077899 */ /* 0x000fe200080006ff */
[----:B------:R-:W-:Y:S01]  /*0510*/  IMAD.MOV R7, RZ, RZ, -R5 ;  /* 0x000000ffff077224 */ /* 0x000fe200078e0a05 */
[----:B-1----:R-:W-:-:S03]  /*0520*/  ULEA UR6, UR6, UR4, 0x18 ;  /* 0x0000000406067291 */ /* 0x002fc6000f8ec0ff */
[----:B------:R-:W-:-:S03]  /*0530*/  UMOV UR4, URZ ;  /* 0x000000ff00047c82 */ /* 0x000fc60008000000 */
[----:B0-----:R-:W-:-:S05]  /*0540*/  LEA R8, R4, UR6, 0x2 ;  /* 0x0000000604087c11 */ /* 0x001fca000f8e10ff */
[----:B------:R-:W-:-:S07]  /*0550*/  VIADD R8, R8, 0x20 ;  /* 0x0000002008087836 */ /* 0x000fce0000000000 */
.L_x_21:
[----:B------:R-:W0:Y:S02]  /*0560*/  LDC.64 R10, c[0x0][0x3a8] ;  /* 0x0000ea00ff0a7b82 */ /* 0x000e240000000a00 */
[----:B0-----:R-:W-:Y:S01]  /*0570*/  ISETP.GE.U32.AND P3, PT, R10, 0x10, PT ;  /* 0x000000100a00780c */ /* 0x001fe20003f66070 */
[----:B------:R-:W-:Y:S01]  /*0580*/  IMAD R11, R2, R11, UR4 ;  /* 0x00000004020b7e24 */ /* 0x000fe2000f8e020b */
[----:B------:R-:W-:-:S03]  /*0590*/  UIADD3 UR4, UPT, UPT, UR4, 0x1, URZ ;  /* 0x0000000104047890 */ /* 0x000fc6000fffe0ff */
[----:B------:R-:W-:-:S03]  /*05a0*/  IMAD R9, R11, UR5, R4 ;  /* 0x000000050b097c24 */ /* 0x000fc6000f8e0204 */
[----:B------:R-:W-:Y:S01]  /*05b0*/  ISETP.NE.AND P2, PT, R10, UR4, PT ;  /* 0x000000040a007c0c */ /* 0x000fe2000bf45270 */
[----:B------:R-:W-:-:S04]  /*05c0*/  IMAD.MOV.U32 R10, RZ, RZ, RZ ;  /* 0x000000ffff0a7224 */ /* 0x000fc800078e00ff */
[----:B------:R-:W-:Y:S08]  /*05d0*/  @!P3 BRA `(.L_x_16) ;  /* 0x00000000007cb947 */ /* 0x000ff00003800000 */
[----:B------:R-:W-:Y:S02]  /*05e0*/  IMAD R11, R11, UR7, R8 ;  /* 0x000000070b0b7c24 */ /* 0x000fe4000f8e0208 */
[----:B------:R-:W-:-:S07]  /*05f0*/  IMAD.MOV.U32 R10, RZ, RZ, R7 ;  /* 0x000000ffff0a7224 */ /* 0x000fce00078e0007 */
.L_x_17:
[----:B------:R-:W-:Y:S01]  /*0600*/  LDS R19, [R11+-0x20] ;  /* 0xffffe0000b137984 */ /* 0x000fe20000000800 */
[----:B------:R-:W-:-:S03]  /*0610*/  VIADD R10, R10, 0x10 ;  /* 0x000000100a0a7836 */ /* 0x000fc60000000000 */
[----:B------:R-:W0:Y:S02]  /*0620*/  LDS R20, [R11+-0x1c] ;  /* 0xffffe4000b147984 */ /* 0x000e240000000800 */
[----:B------:R-:W-:Y:S02]  /*0630*/  ISETP.NE.AND P3, PT, R10, RZ, PT ;  /* 0x000000ff0a00720c */ /* 0x000fe40003f65270 */
[----:B------:R-:W-:Y:S04]  /*0640*/  LDS R21, [R11+-0x18] ;  /* 0xffffe8000b157984 */ /* 0x000fe80000000800 */
[----:B------:R-:W1:Y:S04]  /*0650*/  LDS R22, [R11+-0x14] ;  /* 0xffffec000b167984 */ /* 0x000e680000000800 */
[----:B------:R-:W-:Y:S04]  /*0660*/  LDS R12, [R11+-0x10] ;  /* 0xfffff0000b0c7984 */ /* 0x000fe80000000800 */
[----:B------:R-:W2:Y:S04]  /*0670*/  LDS R13, [R11+-0xc] ;  /* 0xfffff4000b0d7984 */ /* 0x000ea80000000800 */
[----:B------:R-:W-:Y:S04]  /*0680*/  LDS R14, [R11+-0x8] ;  /* 0xfffff8000b0e7984 */ /* 0x000fe80000000800 */
[----:B------:R-:W3:Y:S04]  /*0690*/  LDS R15, [R11+-0x4] ;  /* 0xfffffc000b0f7984 */ /* 0x000ee80000000800 */
[----:B------:R-:W-:Y:S04]  /*06a0*/  LDS R16, [R11] ;  /* 0x000000000b107984 */ /* 0x000fe80000000800 */
[----:B------:R-:W4:Y:S04]  /*06b0*/  LDS R17, [R11+0x4] ;  /* 0x000004000b117984 */ /* 0x000f280000000800 */
[----:B------:R-:W-:Y:S01]  /*06c0*/  LDS R23, [R11+0x14] ;  /* 0x000014000b177984 */ /* 0x000fe20000000800 */
[----:B0-----:R-:W-:-:S03]  /*06d0*/  FMNMX3 R20, R18, R19, R20, !PT ;  /* 0x0000001312147276 */ /* 0x001fc60007800014 */
[----:B------:R-:W-:Y:S04]  /*06e0*/  LDS R19, [R11+0x8] ;  /* 0x000008000b137984 */ /* 0x000fe80000000800 */
[----:B------:R-:W0:Y:S01]  /*06f0*/  LDS R18, [R11+0xc] ;  /* 0x00000c000b127984 */ /* 0x000e220000000800 */
[----:B-1----:R-:W-:-:S03]  /*0700*/  FMNMX3 R26, R20, R21, R22, !PT ;  /* 0x00000015141a7276 */ /* 0x002fc60007800016 */
[----:B------:R-:W1:Y:S04]  /*0710*/  LDS R22, [R11+0x10] ;  /* 0x000010000b167984 */ /* 0x000e680000000800 */
[----:B------:R-:W-:Y:S01]  /*0720*/  LDS R21, [R11+0x18] ;  /* 0x000018000b157984 */ /* 0x000fe20000000800 */
[----:B--2---:R-:W-:-:S03]  /*0730*/  FMNMX3 R12, R26, R12, R13, !PT ;  /* 0x0000000c1a0c7276 */ /* 0x004fc6000780000d */
[----:B------:R2:W5:Y:S01]  /*0740*/  LDS R20, [R11+0x1c] ;  /* 0x00001c000b147984 */ /* 0x0005620000000800 */
[----:B---3--:R-:W-:Y:S01]  /*0750*/  FMNMX3 R12, R12, R14, R15, !PT ;  /* 0x0000000e0c0c7276 */ /* 0x008fe2000780000f */
[----:B--2---:R-:W-:-:S03]  /*0760*/  VIADD R11, R11, 0x40 ;  /* 0x000000400b0b7836 */ /* 0x004fc60000000000 */
[----:B----4-:R-:W-:-:S04]  /*0770*/  FMNMX3 R12, R12, R16, R17, !PT ;  /* 0x000000100c0c7276 */ /* 0x010fc80007800011 */
[----:B0-----:R-:W-:-:S04]  /*0780*/  FMNMX3 R12, R12, R19, R18, !PT ;  /* 0x000000130c0c7276 */ /* 0x001fc80007800012 */
[----:B-1----:R-:W-:-:S04]  /*0790*/  FMNMX3 R12, R12, R22, R23, !PT ;  /* 0x000000160c0c7276 */ /* 0x002fc80007800017 */
[----:B-----5:R-:W-:Y:S01]  /*07a0*/  FMNMX3 R18, R12, R21, R20, !PT ;  /* 0x000000150c127276 */ /* 0x020fe20007800014 */
[----:B------:R-:W-:Y:S06]  /*07b0*/  @P3 BRA `(.L_x_17) ;  /* 0xfffffffc00903947 */ /* 0x000fec000383ffff */
[----:B------:R-:W-:-:S07]  /*07c0*/  IMAD.MOV.U32 R10, RZ, RZ, R5 ;  /* 0x000000ffff0a7224 */ /* 0x000fce00078e0005 */
.L_x_16:
[----:B------:R-:W-:-:S13]  /*07d0*/  ISETP.NE.AND P3, PT, R24, RZ, PT ;  /* 0x000000ff1800720c */ /* 0x000fda0003f65270 */
[----:B------:R-:W-:Y:S05]  /*07e0*/  @!P3 BRA `(.L_x_18) ;  /* 0x0000000000a4b947 */ /* 0x000fea0003800000 */
[----:B------:R-:W-:Y:S01]  /*07f0*/  ISETP.NE.AND P3, PT, R25, RZ, PT ;  /* 0x000000ff1900720c */ /* 0x000fe20003f65270 */
[----:B------:R-:W-:-:S12]  /*0800*/  @!P0 BRA `(.L_x_19) ;  /* 0x00000000003c8947 */ /* 0x000fd80003800000 */
[----:B------:R-:W-:Y:S02]  /*0810*/  IMAD.IADD R11, R9, 0x1, R10 ;  /* 0x00000001090b7824 */ /* 0x000fe400078e020a */
[----:B------:R-:W-:-:S03]  /*0820*/  VIADD R10, R10, 0x8 ;  /* 0x000000080a0a7836 */ /* 0x000fc60000000000 */
[----:B------:R-:W-:-:S05]  /*0830*/  LEA R11, R11, UR6, 0x2 ;  /* 0x000000060b0b7c11 */ /* 0x000fca000f8e10ff */
[----:B------:R-:W-:Y:S04]  /*0840*/  LDS R13, [R11] ;  /* 0x000000000b0d7984 */ /* 0x000fe80000000800 */
[----:B------:R-:W0:Y:S04]  /*0850*/  LDS R12, [R11+0x4] ;  /* 0x000004000b0c7984 */ /* 0x000e280000000800 */
[----:B------:R-:W-:Y:S04]  /*0860*/  LDS R15, [R11+0x8] ;  /* 0x000008000b0f7984 */ /* 0x000fe80000000800 */
[----:B------:R-:W1:Y:S04]  /*0870*/  LDS R14, [R11+0xc] ;  /* 0x00000c000b0e7984 */ /* 0x000e680000000800 */
[----:B------:R-:W-:Y:S04]  /*0880*/  LDS R17, [R11+0x10] ;  /* 0x000010000b117984 */ /* 0x000fe80000000800 */
[----:B------:R-:W2:Y:S04]  /*0890*/  LDS R16, [R11+0x14] ;  /* 0x000014000b107984 */ /* 0x000ea80000000800 */
[----:B------:R-:W-:Y:S04]  /*08a0*/  LDS R19, [R11+0x18] ;  /* 0x000018000b137984 */ /* 0x000fe80000000800 */
[----:B------:R-:W3:Y:S01]  /*08b0*/  LDS R20, [R11+0x1c] ;  /* 0x00001c000b147984 */ /* 0x000ee20000000800 */
[----:B0-----:R-:W-:-:S04]  /*08c0*/  FMNMX3 R12, R18, R13, R12, !PT ;  /* 0x0000000d120c7276 */ /* 0x001fc8000780000c */
[----:B-1----:R-:W-:-:S04]  /*08d0*/  FMNMX3 R12, R12, R15, R14, !PT ;  /* 0x0000000f0c0c7276 */ /* 0x002fc8000780000e */
[----:B--2---:R-:W-:-:S04]  /*08e0*/  FMNMX3 R12, R12, R17, R16, !PT ;  /* 0x000000110c0c7276 */ /* 0x004fc80007800010 */
[----:B---3--:R-:W-:-:S07]  /*08f0*/  FMNMX3 R18, R12, R19, R20, !PT ;  /* 0x000000130c127276 */ /* 0x008fce0007800014 */
.L_x_19:
        /* <DEDUP_REMOVED lines=9> */
[----:B------:R-:W1:Y:S01]  /*0990*/  LDS R14, [R11+0xc] ;  /* 0x00000c000b0e7984 */ /* 0x000e620000000800 */
[----:B0-----:R-:W-:-:S04]  /*09a0*/  FMNMX3 R12, R18, R13, R12, !PT ;  /* 0x0000000d120c7276 */ /* 0x001fc8000780000c */
[----:B-1----:R-:W-:-:S07]  /*09b0*/  FMNMX3 R18, R12, R15, R14, !PT ;  /* 0x0000000f0c127276 */ /* 0x002fce000780000e */
.L_x_20:
[----:B------:R-:W-:Y:S05]  /*09c0*/  @!P3 BRA `(.L_x_18) ;  /* 0x00000000002cb947 */ /* 0x000fea0003800000 */
[----:B------:R-:W-:Y:S01]  /*09d0*/  IMAD.IADD R9, R9, 0x1, R10 ;  /* 0x0000000109097824 */ /* 0x000fe200078e020a */
[----:B------:R-:W-:-:S04]  /*09e0*/  ISETP.NE.AND P3, PT, R6, 0x1, PT ;  /* 0x000000010600780c */ /* 0x000fc80003f65270 */
[----:B------:R-:W-:-:S05]  /*09f0*/  LEA R10, R9, UR6, 0x2 ;  /* 0x00000006090a7c11 */ /* 0x000fca000f8e10ff */
[----:B------:R-:W0:Y:S02]  /*0a00*/  LDS R9, [R10] ;  /* 0x000000000a097984 */ /* 0x000e240000000800 */
[----:B0-----:R-:W-:Y:S02]  /*0a10*/  FMNMX R18, R18, R9, !PT ;  /* 0x0000000912127209 */ /* 0x001fe40007800000 */
[----:B------:R-:W-:Y:S05]  /*0a20*/  @!P3 BRA `(.L_x_18) ;  /* 0x000000000014b947 */ /* 0x000fea0003800000 */
[----:B------:R-:W-:Y:S01]  /*0a30*/  ISETP.NE.AND P3, PT, R6, 0x2, PT ;  /* 0x000000020600780c */ /* 0x000fe20003f65270 */
[----:B------:R-:W0:-:S12]  /*0a40*/  LDS R9, [R10+0x4] ;  /* 0x000004000a097984 */ /* 0x000e180000000800 */
[----:B------:R-:W1:Y:S01]  /*0a50*/  @P3 LDS R11, [R10+0x8] ;  /* 0x000008000a0b3984 */ /* 0x000e620000000800 */
[----:B0-----:R-:W-:-:S04]  /*0a60*/  FMNMX R18, R18, R9, !PT ;  /* 0x0000000912127209 */ /* 0x001fc80007800000 */
[----:B-1----:R-:W-:-:S07]  /*0a70*/  @P3 FMNMX R18, R18, R11, !PT ;  /* 0x0000000b12123209 */ /* 0x002fce0007800000 */
.L_x_18:
[----:B------:R-:W-:Y:S05]  /*0a80*/  @P2 BRA `(.L_x_21) ;  /* 0xfffffff800b42947 */ /* 0x000fea000383ffff */
.L_x_15:
[----:B------:R-:W1:Y:S08]  /*0a90*/  LDC.64 R6, c[0x0][0x3a0] ;  /* 0x0000e800ff067b82 */ /* 0x000e700000000a00 */
[----:B------:R-:W2:Y:S01]  /*0aa0*/  LDC.64 R4, c[0x0][0x388] ;  /* 0x0000e200ff047b82 */ /* 0x000ea20000000a00 */
[----:B-1----:R-:W-:-:S04]  /*0ab0*/  IMAD R3, R6, UR16, R3 ;  /* 0x0000001006037c24 */ /* 0x002fc8000f8e0203 */
[----:B------:R-:W-:-:S04]  /*0ac0*/  IMAD R3, R3, R7, R0 ;  /* 0x0000000703037224 */ /* 0x000fc800078e0200 */
[----:B--2---:R-:W-:-:S05]  /*0ad0*/  IMAD.WIDE R2, R3, 0x4, R4 ;  /* 0x0000000403027825 */ /* 0x004fca00078e0204 */
[----:B------:R-:W-:Y:S01]  /*0ae0*/  STG.E desc[UR12][R2.64], R18 ;  /* 0x0000001202007986 */ /* 0x000fe2000c10190c */
[----:B------:R-:W-:Y:S05]  /*0af0*/  EXIT ;  /* 0x000000000000794d */ /* 0x000fea0003800000 */
.L_x_22:
        /* <DEDUP_REMOVED lines=16> */
.L_x_24:


//--------------------- .nv.shared._Z14max_pooling_2dPKfPfiiiiiiiii --------------------------
	.section	.nv.shared._Z14max_pooling_2dPKfPfiiiiiiiii,"aw",@nobits
	.sectionflags	@""
	.align	16
	.zero		1024


//--------------------- .nv.shared.reserved.0     --------------------------
	.section	.nv.shared.reserved.0,"aw",@nobits
	.weak		__nv_reservedSMEM_offset_0_alias
	.size		__nv_reservedSMEM_offset_0_alias, 0, 64
	.other		__nv_reservedSMEM_offset_0_alias,@"STO_CUDA_RESERVED_SHARED STV_DEFAULT"
__nv_reservedSMEM_offset_0_alias:
	.zero		0
	.zero		64


//--------------------- .nv.shared._Z21max_pooling_2d_tilingPKfPfiiiiiiiii --------------------------
	.section	.nv.shared._Z21max_pooling_2d_tilingPKfPfiiiiiiiii,"aw",@nobits
	.sectionflags	@""
	.align	16
	.zero		1024


//--------------------- .nv.constant0._Z14max_pooling_2dPKfPfiiiiiiiii --------------------------
	.section	.nv.constant0._Z14max_pooling_2dPKfPfiiiiiiiii,"a",@progbits
	.sectionflags	@""
	.align	4
.nv.constant0._Z14max_pooling_2dPKfPfiiiiiiiii:
	.zero		948


//--------------------- .nv.constant0._Z21max_pooling_2d_tilingPKfPfiiiiiiiii --------------------------
	.section	.nv.constant0._Z21max_pooling_2d_tilingPKfPfiiiiiiiii,"a",@progbits
	.sectionflags	@""
	.align	4
.nv.constant0._Z21max_pooling_2d_tilingPKfPfiiiiiiiii:
	.zero		948


//--------------------- SYMBOLS --------------------------

	.type		.nv.reservedSmem.offset0,@object
	.size		.nv.reservedSmem.offset0,0x4
	.type		.nv.reservedSmem.cap,@object
	.size		.nv.reservedSmem.cap,0x4
